	.version 2.1
	.target sm_20
	// compiled with /usr/local/cuda3.1/cuda/open64/lib//be
	// nvopencc 3.1 built on 2010-06-07

	.visible .func (.param .f32 __cudaretf__Z13MoroInvCNDgpuf) _Z13MoroInvCNDgpuf (.param .f32 __cudaparmf1__Z13MoroInvCNDgpuf)

	//-----------------------------------------------------------
	// Compiling /tmp/tmpxft_00001bb8_00000000-7_quasirandomGenerator_SM10.cpp3.i (/tmp/ccBI#.J6o4NX)
	//-----------------------------------------------------------

	//-----------------------------------------------------------
	// Options:
	//-----------------------------------------------------------
	//  Target:ptx, ISA:sm_20, Endian:little, Pointer Size:64
	//  -O3	(Optimization level)
	//  -g0	(Debug level)
	//  -m2	(Report advisories)
	//-----------------------------------------------------------

	.file	1	"<command-line>"
	.file	2	"/tmp/tmpxft_00001bb8_00000000-6_quasirandomGenerator_SM10.cudafe2.gpu"
	.file	3	"/usr/lib/gcc/x86_64-linux-gnu/4.4.3/include/stddef.h"
	.file	4	"/usr/local/cuda3.1/cuda/bin/../include/crt/device_runtime.h"
	.file	5	"/usr/local/cuda3.1/cuda/bin/../include/host_defines.h"
	.file	6	"/usr/local/cuda3.1/cuda/bin/../include/builtin_types.h"
	.file	7	"/usr/local/cuda3.1/cuda/bin/../include/device_types.h"
	.file	8	"/usr/local/cuda3.1/cuda/bin/../include/driver_types.h"
	.file	9	"/usr/local/cuda3.1/cuda/bin/../include/surface_types.h"
	.file	10	"/usr/local/cuda3.1/cuda/bin/../include/texture_types.h"
	.file	11	"/usr/local/cuda3.1/cuda/bin/../include/vector_types.h"
	.file	12	"/usr/local/cuda3.1/cuda/bin/../include/device_launch_parameters.h"
	.file	13	"/usr/local/cuda3.1/cuda/bin/../include/crt/storage_class.h"
	.file	14	"/usr/include/bits/types.h"
	.file	15	"/usr/include/time.h"
	.file	16	"/home/andrew/repositories/gpuocelot/tests/cuda2.2/tests/quasirandomGenerator/realtype.h"
	.file	17	"/home/andrew/repositories/gpuocelot/tests/cuda2.2/tests/quasirandomGenerator/quasirandomGenerator_kernel.cuh"
	.file	18	"/usr/local/cuda3.1/cuda/bin/../include/common_functions.h"
	.file	19	"/usr/local/cuda3.1/cuda/bin/../include/math_functions.h"
	.file	20	"/usr/local/cuda3.1/cuda/bin/../include/math_constants.h"
	.file	21	"/usr/local/cuda3.1/cuda/bin/../include/device_functions.h"
	.file	22	"/usr/local/cuda3.1/cuda/bin/../include/sm_11_atomic_functions.h"
	.file	23	"/usr/local/cuda3.1/cuda/bin/../include/sm_12_atomic_functions.h"
	.file	24	"/usr/local/cuda3.1/cuda/bin/../include/sm_13_double_functions.h"
	.file	25	"/usr/local/cuda3.1/cuda/bin/../include/sm_20_atomic_functions.h"
	.file	26	"/usr/local/cuda3.1/cuda/bin/../include/sm_20_intrinsics.h"
	.file	27	"/usr/local/cuda3.1/cuda/bin/../include/surface_functions.h"
	.file	28	"/usr/local/cuda3.1/cuda/bin/../include/texture_fetch_functions.h"
	.file	29	"/usr/local/cuda3.1/cuda/bin/../include/math_functions_dbl_ptx3.h"

	.global .align 4 .b8 c_Table[372];

	.visible .func (.param .f32 __cudaretf__Z13MoroInvCNDgpuf) _Z13MoroInvCNDgpuf (.param .f32 __cudaparmf1__Z13MoroInvCNDgpuf)
	{
	.reg .u32 %r<8>;
	.reg .f32 %f<63>;
	.reg .pred %p<6>;
	.loc	17	102	0
$LDWbegin__Z13MoroInvCNDgpuf:
	ld.param.f32 	%f1, [__cudaparmf1__Z13MoroInvCNDgpuf];
	mov.f32 	%f2, %f1;
	mov.f32 	%f3, 0f3f800000;     	// 1
	set.ge.u32.f32 	%r1, %f2, %f3;
	neg.s32 	%r2, %r1;
	mov.f32 	%f4, 0f00000000;     	// 0
	set.le.u32.f32 	%r3, %f2, %f4;
	neg.s32 	%r4, %r3;
	or.b32 	%r5, %r2, %r4;
	mov.u32 	%r6, 0;
	setp.eq.s32 	%p1, %r5, %r6;
	@%p1 bra 	$Lt_0_3586;
	.loc	17	123	0
	mov.f32 	%f5, 0f7fffffff;     	// nan
	bra.uni 	$LBB10__Z13MoroInvCNDgpuf;
$Lt_0_3586:
	mov.f32 	%f6, 0fbf000000;     	// -0.5
	add.f32 	%f7, %f2, %f6;
	abs.f32 	%f8, %f7;
	mov.f32 	%f9, 0f3ed70a3d;     	// 0.42
	setp.lt.f32 	%p2, %f8, %f9;
	@!%p2 bra 	$Lt_0_4354;
	.loc	17	128	0
	mul.f32 	%f10, %f7, %f7;
	mov.f32 	%f11, 0f40206c99;    	// 2.50663
	mov.f32 	%f12, 0fc194eb85;    	// -18.615
	mov.f32 	%f13, 0f42259096;    	// 41.3912
	mov.f32 	%f14, 0fc1cb874b;    	// -25.4411
	fma.rn.f32 	%f15, %f14, %f10, %f13;
	fma.rn.f32 	%f16, %f10, %f15, %f12;
	fma.rn.f32 	%f17, %f10, %f16, %f11;
	mul.f32 	%f18, %f7, %f17;
	mov.f32 	%f19, 0f3f800000;    	// 1
	mov.f32 	%f20, 0fc1079380;    	// -8.47351
	mov.f32 	%f21, 0f41b8aabd;    	// 23.0834
	mov.f32 	%f22, 0fc1a87f78;    	// -21.0622
	mov.f32 	%f23, 0f40485f81;    	// 3.13083
	fma.rn.f32 	%f24, %f23, %f10, %f22;
	fma.rn.f32 	%f25, %f10, %f24, %f21;
	fma.rn.f32 	%f26, %f10, %f25, %f20;
	fma.rn.f32 	%f27, %f10, %f26, %f19;
	div.rn.f32 	%f28, %f18, %f27;
	bra.uni 	$Lt_0_4098;
$Lt_0_4354:
	mov.f32 	%f29, 0f00000000;    	// 0
	setp.gt.f32 	%p3, %f7, %f29;
	@!%p3 bra 	$Lt_0_4866;
	.loc	17	131	0
	mov.f32 	%f30, 0f3f800000;    	// 1
	sub.f32 	%f31, %f30, %f2;
	lg2.approx.f32 	%f32, %f31;
	mov.f32 	%f33, 0fbf317218;    	// -0.693147
	mul.f32 	%f34, %f32, %f33;
	lg2.approx.f32 	%f35, %f34;
	mov.f32 	%f36, 0f3f317218;    	// 0.693147
	mul.f32 	%f28, %f35, %f36;
	bra.uni 	$Lt_0_4610;
$Lt_0_4866:
	.loc	17	133	0
	lg2.approx.f32 	%f37, %f2;
	mov.f32 	%f38, 0fbf317218;    	// -0.693147
	mul.f32 	%f39, %f37, %f38;
	lg2.approx.f32 	%f40, %f39;
	mov.f32 	%f41, 0f3f317218;    	// 0.693147
	mul.f32 	%f28, %f40, %f41;
$Lt_0_4610:
	.loc	17	135	0
	mov.f32 	%f42, 0f349b0eac;    	// 2.88817e-07
	mov.f32 	%f43, 0f34d49e28;    	// 3.96032e-07
	fma.rn.f32 	%f44, %f43, %f28, %f42;
	mov.f32 	%f45, 0f3806f590;    	// 3.21768e-05
	fma.rn.f32 	%f46, %f28, %f44, %f45;
	mov.f32 	%f47, 0f39cf3175;    	// 0.00039519
	fma.rn.f32 	%f48, %f28, %f46, %f47;
	mov.f32 	%f49, 0f3b7bb21f;    	// 0.00384057
	fma.rn.f32 	%f50, %f28, %f48, %f49;
	mov.f32 	%f51, 0f3ce2756c;    	// 0.0276439
	fma.rn.f32 	%f52, %f28, %f50, %f51;
	mov.f32 	%f53, 0f3e24a839;    	// 0.160798
	fma.rn.f32 	%f54, %f28, %f52, %f53;
	mov.f32 	%f55, 0f3f79e636;    	// 0.976169
	fma.rn.f32 	%f56, %f28, %f54, %f55;
	mov.f32 	%f57, 0f3eacc996;    	// 0.337475
	fma.rn.f32 	%f58, %f28, %f56, %f57;
	neg.f32 	%f59, %f58;
	mov.f32 	%f60, 0f00000000;    	// 0
	setp.lt.f32 	%p4, %f7, %f60;
	selp.f32 	%f28, %f59, %f58, %p4;
$Lt_0_4098:
	.loc	17	139	0
	mov.f32 	%f5, %f28;
$LBB10__Z13MoroInvCNDgpuf:
	mov.f32 	%f61, %f5;
	st.param.f32 	[__cudaretf__Z13MoroInvCNDgpuf], %f61;
	ret;
$LDWend__Z13MoroInvCNDgpuf:
	} // _Z13MoroInvCNDgpuf

	.entry _Z26quasirandomGeneratorKernelPfjj (
		.param .u64 __cudaparm__Z26quasirandomGeneratorKernelPfjj_d_Output,
		.param .u32 __cudaparm__Z26quasirandomGeneratorKernelPfjj_seed,
		.param .u32 __cudaparm__Z26quasirandomGeneratorKernelPfjj_N)
	{
	.reg .u32 %r<141>;
	.reg .u64 %rd<10>;
	.reg .f32 %f<5>;
	.reg .pred %p<35>;
	.loc	17	63	0
$LDWbegin__Z26quasirandomGeneratorKernelPfjj:
	.loc	17	69	0
	mov.u32 	%r1, %ntid.x;
	mov.u32 	%r2, %ctaid.x;
	mul24.lo.u32 	%r3, %r1, %r2;
	mov.u32 	%r4, %tid.x;
	add.u32 	%r5, %r4, %r3;
	mov.s32 	%r6, %r5;
	ld.param.u32 	%r7, [__cudaparm__Z26quasirandomGeneratorKernelPfjj_N];
	setp.ge.u32 	%p1, %r5, %r7;
	@%p1 bra 	$Lt_1_3074;
	cvt.u64.u32 	%rd1, %tid.y;
	mov.u64 	%rd2, c_Table;
	mov.s32 	%r8, %tid.y;
	mul.wide.u32 	%rd3, %r8, 124;
	add.u64 	%rd4, %rd2, %rd3;
	ld.param.u32 	%r9, [__cudaparm__Z26quasirandomGeneratorKernelPfjj_seed];
	add.u32 	%r10, %r9, %r5;
	cvt.u32.u64 	%r11, %rd1;
	mov.u32 	%r12, %nctaid.x;
	mul24.lo.u32 	%r13, %r1, %r12;
	mul24.lo.u32 	%r14, %r11, %r7;
	add.u32 	%r15, %r14, %r5;
	ld.param.u64 	%rd5, [__cudaparm__Z26quasirandomGeneratorKernelPfjj_d_Output];
$Lt_1_3586:
 //<loop> Loop body line 69
	and.b32 	%r16, %r10, 1;
	mov.u32 	%r17, 0;
	setp.eq.s32 	%p2, %r16, %r17;
	@%p2 bra 	$Lt_1_4098;
 //<loop> Part of loop body line 69, head labeled $Lt_1_3586
	.loc	17	74	0
	ld.global.u32 	%r18, [%rd4+0];
	bra.uni 	$Lt_1_3842;
$Lt_1_4098:
 //<loop> Part of loop body line 69, head labeled $Lt_1_3586
	mov.u32 	%r18, 0;
$Lt_1_3842:
 //<loop> Part of loop body line 69, head labeled $Lt_1_3586
	shl.b32 	%r19, %r10, 30;
	shr.u32 	%r20, %r19, 31;
	mov.u32 	%r21, 0;
	setp.eq.s32 	%p3, %r20, %r21;
	@%p3 bra 	$Lt_1_4354;
 //<loop> Part of loop body line 69, head labeled $Lt_1_3586
	ld.global.u32 	%r22, [%rd4+4];
	xor.b32 	%r18, %r22, %r18;
$Lt_1_4354:
 //<loop> Part of loop body line 69, head labeled $Lt_1_3586
	shl.b32 	%r23, %r10, 29;
	shr.u32 	%r24, %r23, 31;
	mov.u32 	%r25, 0;
	setp.eq.s32 	%p4, %r24, %r25;
	@%p4 bra 	$Lt_1_4866;
 //<loop> Part of loop body line 69, head labeled $Lt_1_3586
	ld.global.u32 	%r26, [%rd4+8];
	xor.b32 	%r18, %r26, %r18;
$Lt_1_4866:
 //<loop> Part of loop body line 69, head labeled $Lt_1_3586
	shl.b32 	%r27, %r10, 28;
	shr.u32 	%r28, %r27, 31;
	mov.u32 	%r29, 0;
	setp.eq.s32 	%p5, %r28, %r29;
	@%p5 bra 	$Lt_1_5378;
 //<loop> Part of loop body line 69, head labeled $Lt_1_3586
	ld.global.u32 	%r30, [%rd4+12];
	xor.b32 	%r18, %r30, %r18;
$Lt_1_5378:
 //<loop> Part of loop body line 69, head labeled $Lt_1_3586
	shl.b32 	%r31, %r10, 27;
	shr.u32 	%r32, %r31, 31;
	mov.u32 	%r33, 0;
	setp.eq.s32 	%p6, %r32, %r33;
	@%p6 bra 	$Lt_1_5890;
 //<loop> Part of loop body line 69, head labeled $Lt_1_3586
	ld.global.u32 	%r34, [%rd4+16];
	xor.b32 	%r18, %r34, %r18;
$Lt_1_5890:
 //<loop> Part of loop body line 69, head labeled $Lt_1_3586
	shl.b32 	%r35, %r10, 26;
	shr.u32 	%r36, %r35, 31;
	mov.u32 	%r37, 0;
	setp.eq.s32 	%p7, %r36, %r37;
	@%p7 bra 	$Lt_1_6402;
 //<loop> Part of loop body line 69, head labeled $Lt_1_3586
	ld.global.u32 	%r38, [%rd4+20];
	xor.b32 	%r18, %r38, %r18;
$Lt_1_6402:
 //<loop> Part of loop body line 69, head labeled $Lt_1_3586
	shl.b32 	%r39, %r10, 25;
	shr.u32 	%r40, %r39, 31;
	mov.u32 	%r41, 0;
	setp.eq.s32 	%p8, %r40, %r41;
	@%p8 bra 	$Lt_1_6914;
 //<loop> Part of loop body line 69, head labeled $Lt_1_3586
	ld.global.u32 	%r42, [%rd4+24];
	xor.b32 	%r18, %r42, %r18;
$Lt_1_6914:
 //<loop> Part of loop body line 69, head labeled $Lt_1_3586
	shl.b32 	%r43, %r10, 24;
	shr.u32 	%r44, %r43, 31;
	mov.u32 	%r45, 0;
	setp.eq.s32 	%p9, %r44, %r45;
	@%p9 bra 	$Lt_1_7426;
 //<loop> Part of loop body line 69, head labeled $Lt_1_3586
	ld.global.u32 	%r46, [%rd4+28];
	xor.b32 	%r18, %r46, %r18;
$Lt_1_7426:
 //<loop> Part of loop body line 69, head labeled $Lt_1_3586
	shl.b32 	%r47, %r10, 23;
	shr.u32 	%r48, %r47, 31;
	mov.u32 	%r49, 0;
	setp.eq.s32 	%p10, %r48, %r49;
	@%p10 bra 	$Lt_1_7938;
 //<loop> Part of loop body line 69, head labeled $Lt_1_3586
	ld.global.u32 	%r50, [%rd4+32];
	xor.b32 	%r18, %r50, %r18;
$Lt_1_7938:
 //<loop> Part of loop body line 69, head labeled $Lt_1_3586
	shl.b32 	%r51, %r10, 22;
	shr.u32 	%r52, %r51, 31;
	mov.u32 	%r53, 0;
	setp.eq.s32 	%p11, %r52, %r53;
	@%p11 bra 	$Lt_1_8450;
 //<loop> Part of loop body line 69, head labeled $Lt_1_3586
	ld.global.u32 	%r54, [%rd4+36];
	xor.b32 	%r18, %r54, %r18;
$Lt_1_8450:
 //<loop> Part of loop body line 69, head labeled $Lt_1_3586
	shl.b32 	%r55, %r10, 21;
	shr.u32 	%r56, %r55, 31;
	mov.u32 	%r57, 0;
	setp.eq.s32 	%p12, %r56, %r57;
	@%p12 bra 	$Lt_1_8962;
 //<loop> Part of loop body line 69, head labeled $Lt_1_3586
	ld.global.u32 	%r58, [%rd4+40];
	xor.b32 	%r18, %r58, %r18;
$Lt_1_8962:
 //<loop> Part of loop body line 69, head labeled $Lt_1_3586
	shl.b32 	%r59, %r10, 20;
	shr.u32 	%r60, %r59, 31;
	mov.u32 	%r61, 0;
	setp.eq.s32 	%p13, %r60, %r61;
	@%p13 bra 	$Lt_1_9474;
 //<loop> Part of loop body line 69, head labeled $Lt_1_3586
	ld.global.u32 	%r62, [%rd4+44];
	xor.b32 	%r18, %r62, %r18;
$Lt_1_9474:
 //<loop> Part of loop body line 69, head labeled $Lt_1_3586
	shl.b32 	%r63, %r10, 19;
	shr.u32 	%r64, %r63, 31;
	mov.u32 	%r65, 0;
	setp.eq.s32 	%p14, %r64, %r65;
	@%p14 bra 	$Lt_1_9986;
 //<loop> Part of loop body line 69, head labeled $Lt_1_3586
	ld.global.u32 	%r66, [%rd4+48];
	xor.b32 	%r18, %r66, %r18;
$Lt_1_9986:
 //<loop> Part of loop body line 69, head labeled $Lt_1_3586
	shl.b32 	%r67, %r10, 18;
	shr.u32 	%r68, %r67, 31;
	mov.u32 	%r69, 0;
	setp.eq.s32 	%p15, %r68, %r69;
	@%p15 bra 	$Lt_1_10498;
 //<loop> Part of loop body line 69, head labeled $Lt_1_3586
	ld.global.u32 	%r70, [%rd4+52];
	xor.b32 	%r18, %r70, %r18;
$Lt_1_10498:
 //<loop> Part of loop body line 69, head labeled $Lt_1_3586
	shl.b32 	%r71, %r10, 17;
	shr.u32 	%r72, %r71, 31;
	mov.u32 	%r73, 0;
	setp.eq.s32 	%p16, %r72, %r73;
	@%p16 bra 	$Lt_1_11010;
 //<loop> Part of loop body line 69, head labeled $Lt_1_3586
	ld.global.u32 	%r74, [%rd4+56];
	xor.b32 	%r18, %r74, %r18;
$Lt_1_11010:
 //<loop> Part of loop body line 69, head labeled $Lt_1_3586
	shl.b32 	%r75, %r10, 16;
	shr.u32 	%r76, %r75, 31;
	mov.u32 	%r77, 0;
	setp.eq.s32 	%p17, %r76, %r77;
	@%p17 bra 	$Lt_1_11522;
 //<loop> Part of loop body line 69, head labeled $Lt_1_3586
	ld.global.u32 	%r78, [%rd4+60];
	xor.b32 	%r18, %r78, %r18;
$Lt_1_11522:
 //<loop> Part of loop body line 69, head labeled $Lt_1_3586
	shl.b32 	%r79, %r10, 15;
	shr.u32 	%r80, %r79, 31;
	mov.u32 	%r81, 0;
	setp.eq.s32 	%p18, %r80, %r81;
	@%p18 bra 	$Lt_1_12034;
 //<loop> Part of loop body line 69, head labeled $Lt_1_3586
	ld.global.u32 	%r82, [%rd4+64];
	xor.b32 	%r18, %r82, %r18;
$Lt_1_12034:
 //<loop> Part of loop body line 69, head labeled $Lt_1_3586
	shl.b32 	%r83, %r10, 14;
	shr.u32 	%r84, %r83, 31;
	mov.u32 	%r85, 0;
	setp.eq.s32 	%p19, %r84, %r85;
	@%p19 bra 	$Lt_1_12546;
 //<loop> Part of loop body line 69, head labeled $Lt_1_3586
	ld.global.u32 	%r86, [%rd4+68];
	xor.b32 	%r18, %r86, %r18;
$Lt_1_12546:
 //<loop> Part of loop body line 69, head labeled $Lt_1_3586
	shl.b32 	%r87, %r10, 13;
	shr.u32 	%r88, %r87, 31;
	mov.u32 	%r89, 0;
	setp.eq.s32 	%p20, %r88, %r89;
	@%p20 bra 	$Lt_1_13058;
 //<loop> Part of loop body line 69, head labeled $Lt_1_3586
	ld.global.u32 	%r90, [%rd4+72];
	xor.b32 	%r18, %r90, %r18;
$Lt_1_13058:
 //<loop> Part of loop body line 69, head labeled $Lt_1_3586
	shl.b32 	%r91, %r10, 12;
	shr.u32 	%r92, %r91, 31;
	mov.u32 	%r93, 0;
	setp.eq.s32 	%p21, %r92, %r93;
	@%p21 bra 	$Lt_1_13570;
 //<loop> Part of loop body line 69, head labeled $Lt_1_3586
	ld.global.u32 	%r94, [%rd4+76];
	xor.b32 	%r18, %r94, %r18;
$Lt_1_13570:
 //<loop> Part of loop body line 69, head labeled $Lt_1_3586
	shl.b32 	%r95, %r10, 11;
	shr.u32 	%r96, %r95, 31;
	mov.u32 	%r97, 0;
	setp.eq.s32 	%p22, %r96, %r97;
	@%p22 bra 	$Lt_1_14082;
 //<loop> Part of loop body line 69, head labeled $Lt_1_3586
	ld.global.u32 	%r98, [%rd4+80];
	xor.b32 	%r18, %r98, %r18;
$Lt_1_14082:
 //<loop> Part of loop body line 69, head labeled $Lt_1_3586
	shl.b32 	%r99, %r10, 10;
	shr.u32 	%r100, %r99, 31;
	mov.u32 	%r101, 0;
	setp.eq.s32 	%p23, %r100, %r101;
	@%p23 bra 	$Lt_1_14594;
 //<loop> Part of loop body line 69, head labeled $Lt_1_3586
	ld.global.u32 	%r102, [%rd4+84];
	xor.b32 	%r18, %r102, %r18;
$Lt_1_14594:
 //<loop> Part of loop body line 69, head labeled $Lt_1_3586
	shl.b32 	%r103, %r10, 9;
	shr.u32 	%r104, %r103, 31;
	mov.u32 	%r105, 0;
	setp.eq.s32 	%p24, %r104, %r105;
	@%p24 bra 	$Lt_1_15106;
 //<loop> Part of loop body line 69, head labeled $Lt_1_3586
	ld.global.u32 	%r106, [%rd4+88];
	xor.b32 	%r18, %r106, %r18;
$Lt_1_15106:
 //<loop> Part of loop body line 69, head labeled $Lt_1_3586
	shl.b32 	%r107, %r10, 8;
	shr.u32 	%r108, %r107, 31;
	mov.u32 	%r109, 0;
	setp.eq.s32 	%p25, %r108, %r109;
	@%p25 bra 	$Lt_1_15618;
 //<loop> Part of loop body line 69, head labeled $Lt_1_3586
	ld.global.u32 	%r110, [%rd4+92];
	xor.b32 	%r18, %r110, %r18;
$Lt_1_15618:
 //<loop> Part of loop body line 69, head labeled $Lt_1_3586
	shl.b32 	%r111, %r10, 7;
	shr.u32 	%r112, %r111, 31;
	mov.u32 	%r113, 0;
	setp.eq.s32 	%p26, %r112, %r113;
	@%p26 bra 	$Lt_1_16130;
 //<loop> Part of loop body line 69, head labeled $Lt_1_3586
	ld.global.u32 	%r114, [%rd4+96];
	xor.b32 	%r18, %r114, %r18;
$Lt_1_16130:
 //<loop> Part of loop body line 69, head labeled $Lt_1_3586
	shl.b32 	%r115, %r10, 6;
	shr.u32 	%r116, %r115, 31;
	mov.u32 	%r117, 0;
	setp.eq.s32 	%p27, %r116, %r117;
	@%p27 bra 	$Lt_1_16642;
 //<loop> Part of loop body line 69, head labeled $Lt_1_3586
	ld.global.u32 	%r118, [%rd4+100];
	xor.b32 	%r18, %r118, %r18;
$Lt_1_16642:
 //<loop> Part of loop body line 69, head labeled $Lt_1_3586
	shl.b32 	%r119, %r10, 5;
	shr.u32 	%r120, %r119, 31;
	mov.u32 	%r121, 0;
	setp.eq.s32 	%p28, %r120, %r121;
	@%p28 bra 	$Lt_1_17154;
 //<loop> Part of loop body line 69, head labeled $Lt_1_3586
	ld.global.u32 	%r122, [%rd4+104];
	xor.b32 	%r18, %r122, %r18;
$Lt_1_17154:
 //<loop> Part of loop body line 69, head labeled $Lt_1_3586
	shl.b32 	%r123, %r10, 4;
	shr.u32 	%r124, %r123, 31;
	mov.u32 	%r125, 0;
	setp.eq.s32 	%p29, %r124, %r125;
	@%p29 bra 	$Lt_1_17666;
 //<loop> Part of loop body line 69, head labeled $Lt_1_3586
	ld.global.u32 	%r126, [%rd4+108];
	xor.b32 	%r18, %r126, %r18;
$Lt_1_17666:
 //<loop> Part of loop body line 69, head labeled $Lt_1_3586
	shl.b32 	%r127, %r10, 3;
	shr.u32 	%r128, %r127, 31;
	mov.u32 	%r129, 0;
	setp.eq.s32 	%p30, %r128, %r129;
	@%p30 bra 	$Lt_1_18178;
 //<loop> Part of loop body line 69, head labeled $Lt_1_3586
	ld.global.u32 	%r130, [%rd4+112];
	xor.b32 	%r18, %r130, %r18;
$Lt_1_18178:
 //<loop> Part of loop body line 69, head labeled $Lt_1_3586
	shl.b32 	%r131, %r10, 2;
	shr.u32 	%r132, %r131, 31;
	mov.u32 	%r133, 0;
	setp.eq.s32 	%p31, %r132, %r133;
	@%p31 bra 	$Lt_1_18690;
 //<loop> Part of loop body line 69, head labeled $Lt_1_3586
	ld.global.u32 	%r134, [%rd4+116];
	xor.b32 	%r18, %r134, %r18;
$Lt_1_18690:
 //<loop> Part of loop body line 69, head labeled $Lt_1_3586
	shl.b32 	%r135, %r10, 1;
	shr.u32 	%r136, %r135, 31;
	mov.u32 	%r137, 0;
	setp.eq.s32 	%p32, %r136, %r137;
	@%p32 bra 	$Lt_1_19202;
 //<loop> Part of loop body line 69, head labeled $Lt_1_3586
	ld.global.u32 	%r138, [%rd4+120];
	xor.b32 	%r18, %r138, %r18;
$Lt_1_19202:
 //<loop> Part of loop body line 69, head labeled $Lt_1_3586
	.loc	17	76	0
	add.u32 	%r139, %r18, 1;
	cvt.rn.f32.u32 	%f1, %r139;
	mov.f32 	%f2, 0f30000000;     	// 4.65661e-10
	mul.f32 	%f3, %f1, %f2;
	cvt.u64.u32 	%rd6, %r15;
	mul.wide.u32 	%rd7, %r15, 4;
	add.u64 	%rd8, %rd5, %rd7;
	st.global.f32 	[%rd8+0], %f3;
	add.u32 	%r6, %r13, %r6;
	add.u32 	%r15, %r13, %r15;
	add.u32 	%r10, %r10, %r13;
	setp.lt.u32 	%p33, %r6, %r7;
	@%p33 bra 	$Lt_1_3586;
$Lt_1_3074:
	.loc	17	78	0
	exit;
$LDWend__Z26quasirandomGeneratorKernelPfjj:
	} // _Z26quasirandomGeneratorKernelPfjj

	.entry _Z16inverseCNDKernelPfS_j (
		.param .u64 __cudaparm__Z16inverseCNDKernelPfS_j_d_Output,
		.param .u64 __cudaparm__Z16inverseCNDKernelPfS_j_d_Input,
		.param .u32 __cudaparm__Z16inverseCNDKernelPfS_j_pathN)
	{
	.reg .u32 %r<30>;
	.reg .u64 %rd<17>;
	.reg .f32 %f<122>;
	.reg .pred %p<15>;
	.loc	17	295	0
$LDWbegin__Z16inverseCNDKernelPfS_j:
	ld.param.u32 	%r1, [__cudaparm__Z16inverseCNDKernelPfS_j_pathN];
	mov.u32 	%r2, %tid.x;
	mov.u32 	%r3, %ctaid.x;
	mov.u32 	%r4, %ntid.x;
	ld.param.u64 	%rd1, [__cudaparm__Z16inverseCNDKernelPfS_j_d_Input];
	mov.u64 	%rd2, 0;
	setp.eq.u64 	%p1, %rd1, %rd2;
	@%p1 bra 	$Lt_2_11010;
	.loc	17	303	0
	mul24.lo.u32 	%r5, %r4, %r3;
	add.u32 	%r6, %r5, %r2;
	mov.s32 	%r7, %r6;
	setp.ge.u32 	%p2, %r6, %r1;
	@%p2 bra 	$Lt_2_13826;
	mov.u32 	%r8, %nctaid.x;
	mul24.lo.u32 	%r9, %r4, %r8;
	cvt.u64.u32 	%rd3, %r6;
	cvt.s64.u32 	%rd4, %r9;
	mul.wide.u32 	%rd5, %r6, 4;
	mul.wide.u32 	%rd6, %r9, 4;
	add.u64 	%rd7, %rd5, %rd1;
	ld.param.u64 	%rd8, [__cudaparm__Z16inverseCNDKernelPfS_j_d_Output];
	add.u64 	%rd9, %rd8, %rd5;
$Lt_2_11778:
 //<loop> Loop body line 304
	.loc	17	304	0
	ld.global.f32 	%f1, [%rd7+0];
	.loc	17	305	0
	mov.f32 	%f2, 0f3f800000;     	// 1
	set.ge.u32.f32 	%r10, %f1, %f2;
	neg.s32 	%r11, %r10;
	mov.f32 	%f3, 0f00000000;     	// 0
	set.le.u32.f32 	%r12, %f1, %f3;
	neg.s32 	%r13, %r12;
	or.b32 	%r14, %r11, %r13;
	mov.u32 	%r15, 0;
	setp.eq.s32 	%p3, %r14, %r15;
	@%p3 bra 	$Lt_2_12034;
 //<loop> Part of loop body line 304, head labeled $Lt_2_11778
	mov.f32 	%f4, 0f7fffffff;     	// nan
	bra.uni 	$LDWendi_fdividef_179_3;
$Lt_2_12034:
 //<loop> Part of loop body line 304, head labeled $Lt_2_11778
	mov.f32 	%f5, 0fbf000000;     	// -0.5
	add.f32 	%f6, %f1, %f5;
	abs.f32 	%f7, %f6;
	mov.f32 	%f8, 0f3ed70a3d;     	// 0.42
	setp.lt.f32 	%p4, %f7, %f8;
	@!%p4 bra 	$Lt_2_12802;
 //<loop> Part of loop body line 304, head labeled $Lt_2_11778
	.loc	17	128	0
	mul.f32 	%f9, %f6, %f6;
	mov.f32 	%f10, 0f40206c99;    	// 2.50663
	mov.f32 	%f11, 0fc194eb85;    	// -18.615
	mov.f32 	%f12, 0f42259096;    	// 41.3912
	mov.f32 	%f13, 0fc1cb874b;    	// -25.4411
	fma.rn.f32 	%f14, %f13, %f9, %f12;
	fma.rn.f32 	%f15, %f9, %f14, %f11;
	fma.rn.f32 	%f16, %f9, %f15, %f10;
	mul.f32 	%f17, %f6, %f16;
	mov.f32 	%f18, 0f3f800000;    	// 1
	mov.f32 	%f19, 0fc1079380;    	// -8.47351
	mov.f32 	%f20, 0f41b8aabd;    	// 23.0834
	mov.f32 	%f21, 0fc1a87f78;    	// -21.0622
	mov.f32 	%f22, 0f40485f81;    	// 3.13083
	fma.rn.f32 	%f23, %f22, %f9, %f21;
	fma.rn.f32 	%f24, %f9, %f23, %f20;
	fma.rn.f32 	%f25, %f9, %f24, %f19;
	fma.rn.f32 	%f26, %f9, %f25, %f18;
	div.rn.f32 	%f27, %f17, %f26;
	bra.uni 	$Lt_2_12546;
$Lt_2_12802:
 //<loop> Part of loop body line 304, head labeled $Lt_2_11778
	mov.f32 	%f28, 0f00000000;    	// 0
	setp.gt.f32 	%p5, %f6, %f28;
	@!%p5 bra 	$Lt_2_13314;
 //<loop> Part of loop body line 304, head labeled $Lt_2_11778
	.loc	17	131	0
	mov.f32 	%f29, 0f3f800000;    	// 1
	sub.f32 	%f30, %f29, %f1;
	lg2.approx.f32 	%f31, %f30;
	mov.f32 	%f32, 0fbf317218;    	// -0.693147
	mul.f32 	%f33, %f31, %f32;
	lg2.approx.f32 	%f34, %f33;
	mov.f32 	%f35, 0f3f317218;    	// 0.693147
	mul.f32 	%f27, %f34, %f35;
	bra.uni 	$Lt_2_13058;
$Lt_2_13314:
 //<loop> Part of loop body line 304, head labeled $Lt_2_11778
	.loc	17	133	0
	lg2.approx.f32 	%f36, %f1;
	mov.f32 	%f37, 0fbf317218;    	// -0.693147
	mul.f32 	%f38, %f36, %f37;
	lg2.approx.f32 	%f39, %f38;
	mov.f32 	%f40, 0f3f317218;    	// 0.693147
	mul.f32 	%f27, %f39, %f40;
$Lt_2_13058:
 //<loop> Part of loop body line 304, head labeled $Lt_2_11778
	.loc	17	135	0
	mov.f32 	%f41, 0f349b0eac;    	// 2.88817e-07
	mov.f32 	%f42, 0f34d49e28;    	// 3.96032e-07
	fma.rn.f32 	%f43, %f42, %f27, %f41;
	mov.f32 	%f44, 0f3806f590;    	// 3.21768e-05
	fma.rn.f32 	%f45, %f27, %f43, %f44;
	mov.f32 	%f46, 0f39cf3175;    	// 0.00039519
	fma.rn.f32 	%f47, %f27, %f45, %f46;
	mov.f32 	%f48, 0f3b7bb21f;    	// 0.00384057
	fma.rn.f32 	%f49, %f27, %f47, %f48;
	mov.f32 	%f50, 0f3ce2756c;    	// 0.0276439
	fma.rn.f32 	%f51, %f27, %f49, %f50;
	mov.f32 	%f52, 0f3e24a839;    	// 0.160798
	fma.rn.f32 	%f53, %f27, %f51, %f52;
	mov.f32 	%f54, 0f3f79e636;    	// 0.976169
	fma.rn.f32 	%f55, %f27, %f53, %f54;
	mov.f32 	%f56, 0f3eacc996;    	// 0.337475
	fma.rn.f32 	%f57, %f27, %f55, %f56;
	neg.f32 	%f58, %f57;
	mov.f32 	%f59, 0f00000000;    	// 0
	setp.lt.f32 	%p6, %f6, %f59;
	selp.f32 	%f27, %f58, %f57, %p6;
$Lt_2_12546:
 //<loop> Part of loop body line 304, head labeled $Lt_2_11778
	mov.f32 	%f4, %f27;
$LDWendi_fdividef_179_3:
 //<loop> Part of loop body line 304, head labeled $Lt_2_11778
	.loc	17	305	0
	st.global.f32 	[%rd9+0], %f4;
	add.u32 	%r7, %r9, %r7;
	add.u64 	%rd9, %rd9, %rd6;
	add.u64 	%rd7, %rd7, %rd6;
	setp.lt.u32 	%p7, %r7, %r1;
	@%p7 bra 	$Lt_2_11778;
	bra.uni 	$Lt_2_13826;
$Lt_2_11010:
	.loc	17	311	0
	mul24.lo.u32 	%r16, %r4, %r3;
	add.u32 	%r17, %r16, %r2;
	mov.s32 	%r18, %r17;
	setp.ge.u32 	%p8, %r17, %r1;
	@%p8 bra 	$Lt_2_13826;
	add.u32 	%r19, %r1, 1;
	cvt.u64.u32 	%rd10, %r17;
	mov.u32 	%r20, %nctaid.x;
	mul24.lo.u32 	%r21, %r4, %r20;
	cvt.rn.f32.u32 	%f60, %r19;
	mul.wide.u32 	%rd11, %r17, 4;
	cvt.s64.u32 	%rd12, %r21;
	rcp.rn.f32 	%f61, %f60;
	ld.param.u64 	%rd13, [__cudaparm__Z16inverseCNDKernelPfS_j_d_Output];
	add.u64 	%rd14, %rd13, %rd11;
	mul.wide.u32 	%rd15, %r21, 4;
$Lt_2_14338:
 //<loop> Loop body line 313
	.loc	17	313	0
	add.u32 	%r22, %r18, 1;
	cvt.rn.f32.u32 	%f62, %r22;
	mul.f32 	%f63, %f62, %f61;
	mov.f32 	%f64, 0f3f800000;    	// 1
	set.ge.u32.f32 	%r23, %f63, %f64;
	neg.s32 	%r24, %r23;
	mov.f32 	%f65, 0f00000000;    	// 0
	set.le.u32.f32 	%r25, %f63, %f65;
	neg.s32 	%r26, %r25;
	or.b32 	%r27, %r24, %r26;
	mov.u32 	%r28, 0;
	setp.eq.s32 	%p9, %r27, %r28;
	@%p9 bra 	$Lt_2_14594;
 //<loop> Part of loop body line 313, head labeled $Lt_2_14338
	mov.f32 	%f66, 0f7fffffff;    	// nan
	bra.uni 	$LDWendi_fdividef_179_1;
$Lt_2_14594:
 //<loop> Part of loop body line 313, head labeled $Lt_2_14338
	mov.f32 	%f67, 0fbf000000;    	// -0.5
	add.f32 	%f68, %f63, %f67;
	abs.f32 	%f69, %f68;
	mov.f32 	%f70, 0f3ed70a3d;    	// 0.42
	setp.lt.f32 	%p10, %f69, %f70;
	@!%p10 bra 	$Lt_2_15362;
 //<loop> Part of loop body line 313, head labeled $Lt_2_14338
	.loc	17	128	0
	mul.f32 	%f71, %f68, %f68;
	mov.f32 	%f72, 0f40206c99;    	// 2.50663
	mov.f32 	%f73, 0fc194eb85;    	// -18.615
	mov.f32 	%f74, 0f42259096;    	// 41.3912
	mov.f32 	%f75, 0fc1cb874b;    	// -25.4411
	fma.rn.f32 	%f76, %f75, %f71, %f74;
	fma.rn.f32 	%f77, %f71, %f76, %f73;
	fma.rn.f32 	%f78, %f71, %f77, %f72;
	mul.f32 	%f79, %f68, %f78;
	mov.f32 	%f80, 0f3f800000;    	// 1
	mov.f32 	%f81, 0fc1079380;    	// -8.47351
	mov.f32 	%f82, 0f41b8aabd;    	// 23.0834
	mov.f32 	%f83, 0fc1a87f78;    	// -21.0622
	mov.f32 	%f84, 0f40485f81;    	// 3.13083
	fma.rn.f32 	%f85, %f84, %f71, %f83;
	fma.rn.f32 	%f86, %f71, %f85, %f82;
	fma.rn.f32 	%f87, %f71, %f86, %f81;
	fma.rn.f32 	%f88, %f71, %f87, %f80;
	div.rn.f32 	%f27, %f79, %f88;
	bra.uni 	$Lt_2_15106;
$Lt_2_15362:
 //<loop> Part of loop body line 313, head labeled $Lt_2_14338
	mov.f32 	%f89, 0f00000000;    	// 0
	setp.gt.f32 	%p11, %f68, %f89;
	@!%p11 bra 	$Lt_2_15874;
 //<loop> Part of loop body line 313, head labeled $Lt_2_14338
	.loc	17	131	0
	mov.f32 	%f90, 0f3f800000;    	// 1
	sub.f32 	%f91, %f90, %f63;
	lg2.approx.f32 	%f92, %f91;
	mov.f32 	%f93, 0fbf317218;    	// -0.693147
	mul.f32 	%f94, %f92, %f93;
	lg2.approx.f32 	%f95, %f94;
	mov.f32 	%f96, 0f3f317218;    	// 0.693147
	mul.f32 	%f27, %f95, %f96;
	bra.uni 	$Lt_2_15618;
$Lt_2_15874:
 //<loop> Part of loop body line 313, head labeled $Lt_2_14338
	.loc	17	133	0
	lg2.approx.f32 	%f97, %f63;
	mov.f32 	%f98, 0fbf317218;    	// -0.693147
	mul.f32 	%f99, %f97, %f98;
	lg2.approx.f32 	%f100, %f99;
	mov.f32 	%f101, 0f3f317218;   	// 0.693147
	mul.f32 	%f27, %f100, %f101;
$Lt_2_15618:
 //<loop> Part of loop body line 313, head labeled $Lt_2_14338
	.loc	17	135	0
	mov.f32 	%f102, 0f349b0eac;   	// 2.88817e-07
	mov.f32 	%f103, 0f34d49e28;   	// 3.96032e-07
	fma.rn.f32 	%f104, %f103, %f27, %f102;
	mov.f32 	%f105, 0f3806f590;   	// 3.21768e-05
	fma.rn.f32 	%f106, %f27, %f104, %f105;
	mov.f32 	%f107, 0f39cf3175;   	// 0.00039519
	fma.rn.f32 	%f108, %f27, %f106, %f107;
	mov.f32 	%f109, 0f3b7bb21f;   	// 0.00384057
	fma.rn.f32 	%f110, %f27, %f108, %f109;
	mov.f32 	%f111, 0f3ce2756c;   	// 0.0276439
	fma.rn.f32 	%f112, %f27, %f110, %f111;
	mov.f32 	%f113, 0f3e24a839;   	// 0.160798
	fma.rn.f32 	%f114, %f27, %f112, %f113;
	mov.f32 	%f115, 0f3f79e636;   	// 0.976169
	fma.rn.f32 	%f116, %f27, %f114, %f115;
	mov.f32 	%f117, 0f3eacc996;   	// 0.337475
	fma.rn.f32 	%f118, %f27, %f116, %f117;
	neg.f32 	%f119, %f118;
	mov.f32 	%f120, 0f00000000;   	// 0
	setp.lt.f32 	%p12, %f68, %f120;
	selp.f32 	%f27, %f119, %f118, %p12;
$Lt_2_15106:
 //<loop> Part of loop body line 313, head labeled $Lt_2_14338
	mov.f32 	%f66, %f27;
$LDWendi_fdividef_179_1:
 //<loop> Part of loop body line 313, head labeled $Lt_2_14338
	.loc	17	313	0
	st.global.f32 	[%rd14+0], %f66;
	add.u32 	%r18, %r21, %r18;
	add.u64 	%rd14, %rd14, %rd15;
	setp.lt.u32 	%p13, %r18, %r1;
	@%p13 bra 	$Lt_2_14338;
$Lt_2_13826:
$Lt_2_10754:
	.loc	17	316	0
	exit;
$LDWend__Z16inverseCNDKernelPfS_j:
	} // _Z16inverseCNDKernelPfS_j



// ===== COMPILED SASS (sm_100) =====

	.target	sm_100

	.elftype	@"ET_EXEC"


//--------------------- .note.nv.tkinfo           --------------------------
	.section	.note.nv.tkinfo,"",@"SHT_NOTE"
	.sectionflags	@"SHF_NOTE_NV_TKINFO"
	.tkinfo
        /*0018*/ 	.word	0x00000002
        /*0030*/ 	.string	""
        /*0030*/ 	.string	"ptxas"
        /*0030*/ 	.string	"Cuda compilation tools, release 13.0, V13.0.88"
        /*0030*/ 	.string	"Build cuda_13.0.r13.0/compiler.36424714_0"
        /*0030*/ 	.string	"-arch sm_100 "



//--------------------- .note.nv.cuinfo           --------------------------
	.section	.note.nv.cuinfo,"",@"SHT_NOTE"
	.sectionflags	@"SHF_NOTE_NV_CUINFO"
        /*0018*/ 	.short	0x0002
        /*001a*/ 	.short	0x0014
        /*001c*/ 	.short	0x0082
	.zero		2


//--------------------- .nv.info                  --------------------------
	.section	.nv.info,"",@"SHT_CUDA_INFO"
	.align	4


	//----- nvinfo : EIATTR_REGCOUNT
	.align		4
        /*0000*/ 	.byte	0x04, 0x2f
        /*0002*/ 	.short	(.L_2 - .L_1)
	.align		4
.L_1:
        /*0004*/ 	.word	index@(_Z26quasirandomGeneratorKernelPfjj)
        /*0008*/ 	.word	0x00000018


	//----- nvinfo : EIATTR_FRAME_SIZE
	.align		4
.L_2:
        /*000c*/ 	.byte	0x04, 0x11
        /*000e*/ 	.short	(.L_4 - .L_3)
	.align		4
.L_3:
        /*0010*/ 	.word	index@(_Z26quasirandomGeneratorKernelPfjj)
        /*0014*/ 	.word	0x00000000


	//----- nvinfo : EIATTR_REGCOUNT
	.align		4
.L_4:
        /*0018*/ 	.byte	0x04, 0x2f
        /*001a*/ 	.short	(.L_6 - .L_5)
	.align		4
.L_5:
        /*001c*/ 	.word	index@(_Z16inverseCNDKernelPfS_j)
        /*0020*/ 	.word	0x00000013


	//----- nvinfo : EIATTR_FRAME_SIZE
	.align		4
.L_6:
        /*0024*/ 	.byte	0x04, 0x11
        /*0026*/ 	.short	(.L_8 - .L_7)
	.align		4
.L_7:
        /*0028*/ 	.word	index@($__internal_1_$__cuda_sm3x_div_rn_noftz_f32_slowpath)
        /*002c*/ 	.word	0x00000000


	//----- nvinfo : EIATTR_FRAME_SIZE
	.align		4
.L_8:
        /*0030*/ 	.byte	0x04, 0x11
        /*0032*/ 	.short	(.L_10 - .L_9)
	.align		4
.L_9:
        /*0034*/ 	.word	index@($__internal_0_$__cuda_sm20_rcp_rn_f32_slowpath)
        /*0038*/ 	.word	0x00000000


	//----- nvinfo : EIATTR_FRAME_SIZE
	.align		4
.L_10:
        /*003c*/ 	.byte	0x04, 0x11
        /*003e*/ 	.short	(.L_12 - .L_11)
	.align		4
.L_11:
        /*0040*/ 	.word	index@(_Z16inverseCNDKernelPfS_j)
        /*0044*/ 	.word	0x00000000


	//----- nvinfo : EIATTR_MIN_STACK_SIZE
	.align		4
.L_12:
        /*0048*/ 	.byte	0x04, 0x12
        /*004a*/ 	.short	(.L_14 - .L_13)
	.align		4
.L_13:
        /*004c*/ 	.word	index@(_Z16inverseCNDKernelPfS_j)
        /*0050*/ 	.word	0x00000000


	//----- nvinfo : EIATTR_MIN_STACK_SIZE
	.align		4
.L_14:
        /*0054*/ 	.byte	0x04, 0x12
        /*0056*/ 	.short	(.L_16 - .L_15)
	.align		4
.L_15:
        /*0058*/ 	.word	index@(_Z26quasirandomGeneratorKernelPfjj)
        /*005c*/ 	.word	0x00000000
.L_16:


//--------------------- .nv.compat                --------------------------
	.section	.nv.compat,"",@"SHT_CUDA_COMPAT_INFO"
	.align	4
        /*0000*/ 	.byte	0x02, 0x09, 0x00, 0x00, 0x02, 0x02, 0x01, 0x00, 0x02, 0x05, 0x05, 0x00, 0x03, 0x07, 0x01, 0x01
        /*0010*/ 	.byte	0x02, 0x03, 0x00, 0x00, 0x02, 0x06, 0x01, 0x00, 0x04, 0x0b, 0x08, 0x00, 0x01, 0x00, 0x00, 0x00
        /*0020*/ 	.byte	0x00, 0x00, 0x00, 0x00


//--------------------- .nv.info._Z16inverseCNDKernelPfS_j --------------------------
	.section	.nv.info._Z16inverseCNDKernelPfS_j,"",@"SHT_CUDA_INFO"
	.sectionflags	@""
	.align	4


	//----- nvinfo : EIATTR_CUDA_API_VERSION
	.align		4
        /*0000*/ 	.byte	0x04, 0x37
        /*0002*/ 	.short	(.L_18 - .L_17)
.L_17:
        /*0004*/ 	.word	0x00000082


	//----- nvinfo : EIATTR_KPARAM_INFO
	.align		4
.L_18:
        /*0008*/ 	.byte	0x04, 0x17
        /*000a*/ 	.short	(.L_20 - .L_19)
.L_19:
        /*000c*/ 	.word	0x00000000
        /*0010*/ 	.short	0x0002
        /*0012*/ 	.short	0x0010
        /*0014*/ 	.byte	0x00, 0xf0, 0x11, 0x00


	//----- nvinfo : EIATTR_KPARAM_INFO
	.align		4
.L_20:
        /*0018*/ 	.byte	0x04, 0x17
        /*001a*/ 	.short	(.L_22 - .L_21)
.L_21:
        /*001c*/ 	.word	0x00000000
        /*0020*/ 	.short	0x0001
        /*0022*/ 	.short	0x0008
        /*0024*/ 	.byte	0x00, 0xf0, 0x21, 0x00


	//----- nvinfo : EIATTR_KPARAM_INFO
	.align		4
.L_22:
        /*0028*/ 	.byte	0x04, 0x17
        /*002a*/ 	.short	(.L_24 - .L_23)
.L_23:
        /*002c*/ 	.word	0x00000000
        /*0030*/ 	.short	0x0000
        /*0032*/ 	.short	0x0000
        /*0034*/ 	.byte	0x00, 0xf0, 0x21, 0x00


	//----- nvinfo : EIATTR_SPARSE_MMA_MASK
	.align		4
.L_24:
        /*0038*/ 	.byte	0x03, 0x50
        /*003a*/ 	.short	0x0000


	//----- nvinfo : EIATTR_MAXREG_COUNT
	.align		4
        /*003c*/ 	.byte	0x03, 0x1b
        /*003e*/ 	.short	0x00ff


	//----- nvinfo : EIATTR_MERCURY_ISA_VERSION
	.align		4
        /*0040*/ 	.byte	0x03, 0x5f
        /*0042*/ 	.short	0x0101


	//----- nvinfo : EIATTR_VRC_CTA_INIT_COUNT
	.align		4
        /*0044*/ 	.byte	0x02, 0x4a
	.zero		1
	.zero		1


	//----- nvinfo : EIATTR_EXIT_INSTR_OFFSETS
	.align		4
        /*0048*/ 	.byte	0x04, 0x1c
        /*004a*/ 	.short	(.L_26 - .L_25)


	//   ....[0]....
.L_25:
        /*004c*/ 	.word	0x000000e0


	//   ....[1]....
        /*0050*/ 	.word	0x00000680


	//   ....[2]....
        /*0054*/ 	.word	0x000006e0


	//   ....[3]....
        /*0058*/ 	.word	0x00000d50


	//----- nvinfo : EIATTR_CRS_STACK_SIZE
	.align		4
.L_26:
        /*005c*/ 	.byte	0x04, 0x1e
        /*005e*/ 	.short	(.L_28 - .L_27)
.L_27:
        /*0060*/ 	.word	0x00000000


	//----- nvinfo : EIATTR_CBANK_PARAM_SIZE
	.align		4
.L_28:
        /*0064*/ 	.byte	0x03, 0x19
        /*0066*/ 	.short	0x0014


	//----- nvinfo : EIATTR_PARAM_CBANK
	.align		4
        /*0068*/ 	.byte	0x04, 0x0a
        /*006a*/ 	.short	(.L_30 - .L_29)
	.align		4
.L_29:
        /*006c*/ 	.word	index@(.nv.constant0._Z16inverseCNDKernelPfS_j)
        /*0070*/ 	.short	0x0380
        /*0072*/ 	.short	0x0014


	//----- nvinfo : EIATTR_SW_WAR
	.align		4
.L_30:
        /*0074*/ 	.byte	0x04, 0x36
        /*0076*/ 	.short	(.L_32 - .L_31)
.L_31:
        /*0078*/ 	.word	0x00000008
.L_32:


//--------------------- .nv.info._Z26quasirandomGeneratorKernelPfjj --------------------------
	.section	.nv.info._Z26quasirandomGeneratorKernelPfjj,"",@"SHT_CUDA_INFO"
	.sectionflags	@""
	.align	4


	//----- nvinfo : EIATTR_CUDA_API_VERSION
	.align		4
        /*0000*/ 	.byte	0x04, 0x37
        /*0002*/ 	.short	(.L_34 - .L_33)
.L_33:
        /*0004*/ 	.word	0x00000082


	//----- nvinfo : EIATTR_KPARAM_INFO
	.align		4
.L_34:
        /*0008*/ 	.byte	0x04, 0x17
        /*000a*/ 	.short	(.L_36 - .L_35)
.L_35:
        /*000c*/ 	.word	0x00000000
        /*0010*/ 	.short	0x0002
        /*0012*/ 	.short	0x000c
        /*0014*/ 	.byte	0x00, 0xf0, 0x11, 0x00


	//----- nvinfo : EIATTR_KPARAM_INFO
	.align		4
.L_36:
        /*0018*/ 	.byte	0x04, 0x17
        /*001a*/ 	.short	(.L_38 - .L_37)
.L_37:
        /*001c*/ 	.word	0x00000000
        /*0020*/ 	.short	0x0001
        /*0022*/ 	.short	0x0008
        /*0024*/ 	.byte	0x00, 0xf0, 0x11, 0x00


	//----- nvinfo : EIATTR_KPARAM_INFO
	.align		4
.L_38:
        /*0028*/ 	.byte	0x04, 0x17
        /*002a*/ 	.short	(.L_40 - .L_39)
.L_39:
        /*002c*/ 	.word	0x00000000
        /*0030*/ 	.short	0x0000
        /*0032*/ 	.short	0x0000
        /*0034*/ 	.byte	0x00, 0xf0, 0x21, 0x00


	//----- nvinfo : EIATTR_SPARSE_MMA_MASK
	.align		4
.L_40:
        /*0038*/ 	.byte	0x03, 0x50
        /*003a*/ 	.short	0x0000


	//----- nvinfo : EIATTR_MAXREG_COUNT
	.align		4
        /*003c*/ 	.byte	0x03, 0x1b
        /*003e*/ 	.short	0x00ff


	//----- nvinfo : EIATTR_MERCURY_ISA_VERSION
	.align		4
        /*0040*/ 	.byte	0x03, 0x5f
        /*0042*/ 	.short	0x0101


	//----- nvinfo : EIATTR_VRC_CTA_INIT_COUNT
	.align		4
        /*0044*/ 	.byte	0x02, 0x4a
	.zero		1
	.zero		1


	//----- nvinfo : EIATTR_EXIT_INSTR_OFFSETS
	.align		4
        /*0048*/ 	.byte	0x04, 0x1c
        /*004a*/ 	.short	(.L_42 - .L_41)


	//   ....[0]....
.L_41:
        /*004c*/ 	.word	0x00000090


	//   ....[1]....
        /*0050*/ 	.word	0x00000bb0


	//----- nvinfo : EIATTR_CRS_STACK_SIZE
	.align		4
.L_42:
        /*0054*/ 	.byte	0x04, 0x1e
        /*0056*/ 	.short	(.L_44 - .L_43)
.L_43:
        /*0058*/ 	.word	0x00000000


	//----- nvinfo : EIATTR_CBANK_PARAM_SIZE
	.align		4
.L_44:
        /*005c*/ 	.byte	0x03, 0x19
        /*005e*/ 	.short	0x0010


	//----- nvinfo : EIATTR_PARAM_CBANK
	.align		4
        /*0060*/ 	.byte	0x04, 0x0a
        /*0062*/ 	.short	(.L_46 - .L_45)
	.align		4
.L_45:
        /*0064*/ 	.word	index@(.nv.constant0._Z26quasirandomGeneratorKernelPfjj)
        /*0068*/ 	.short	0x0380
        /*006a*/ 	.short	0x0010


	//----- nvinfo : EIATTR_SW_WAR
	.align		4
.L_46:
        /*006c*/ 	.byte	0x04, 0x36
        /*006e*/ 	.short	(.L_48 - .L_47)
.L_47:
        /*0070*/ 	.word	0x00000008
.L_48:


//--------------------- .nv.callgraph             --------------------------
	.section	.nv.callgraph,"",@"SHT_CUDA_CALLGRAPH"
	.align	4
	.sectionentsize	8
	.align		4
        /*0000*/ 	.word	0x00000000
	.align		4
        /*0004*/ 	.word	0xffffffff
	.align		4
        /*0008*/ 	.word	0x00000000
	.align		4
        /*000c*/ 	.word	0xfffffffe
	.align		4
        /*0010*/ 	.word	0x00000000
	.align		4
        /*0014*/ 	.word	0xfffffffd
	.align		4
        /*0018*/ 	.word	0x00000000
	.align		4
        /*001c*/ 	.word	0xfffffffc


//--------------------- .nv.constant4             --------------------------
	.section	.nv.constant4,"a",@progbits
	.align	8
	.align		8
.nv.constant4:
        /*0000*/ 	.dword	c_Table


//--------------------- .text._Z16inverseCNDKernelPfS_j --------------------------
	.section	.text._Z16inverseCNDKernelPfS_j,"ax",@progbits
	.align	128
.text._Z16inverseCNDKernelPfS_j:
        .type           _Z16inverseCNDKernelPfS_j,@function
        .size           _Z16inverseCNDKernelPfS_j,(.L_x_40 - _Z16inverseCNDKernelPfS_j)
        .other          _Z16inverseCNDKernelPfS_j,@"STO_CUDA_ENTRY STV_DEFAULT"
_Z16inverseCNDKernelPfS_j:
[----:B------:R-:W-:Y:S01]  /*0000*/  LDC R1, c[0x0][0x37c] ;  /* 0x0000df00ff017b82 */ /* 0x000fe20000000800 */
[----:B------:R-:W0:Y:S01]  /*0010*/  LDCU.64 UR6, c[0x0][0x388] ;  /* 0x00007100ff0677ac */ /* 0x000e220008000a00 */
[----:B------:R-:W1:Y:S06]  /*0020*/  S2R R2, SR_TID.X ;  /* 0x0000000000027919 */ /* 0x000e6c0000002100 */
[----:B------:R-:W2:Y:S01]  /*0030*/  S2UR UR4, SR_CTAID.X ;  /* 0x00000000000479c3 */ /* 0x000ea20000002500 */
[----:B------:R-:W3:Y:S07]  /*0040*/  LDCU.64 UR8, c[0x0][0x358] ;  /* 0x00006b00ff0877ac */ /* 0x000eee0008000a00 */
[----:B------:R-:W4:Y:S01]  /*0050*/  LDC R9, c[0x0][0x360] ;  /* 0x0000d800ff097b82 */ /* 0x000f220000000800 */
[----:B0-----:R-:W-:-:S04]  /*0060*/  UISETP.NE.U32.AND UP0, UPT, UR6, URZ, UPT ;  /* 0x000000ff0600728c */ /* 0x001fc8000bf05070 */
[----:B------:R-:W-:-:S09]  /*0070*/  UISETP.NE.U32.AND.EX UP0, UPT, UR7, URZ, UPT, UP0 ;  /* 0x000000ff0700728c */ /* 0x000fd2000bf05100 */
[----:B--23--:R-:W-:Y:S05]  /*0080*/  BRA.U !UP0, `(.L_x_0) ;  /* 0x0000000508807547 */ /* 0x00cfea000b800000 */
[----:B------:R-:W0:Y:S01]  /*0090*/  LDCU UR5, c[0x0][0x390] ;  /* 0x00007200ff0577ac */ /* 0x000e220008000800 */
[----:B----4-:R-:W-:Y:S01]  /*00a0*/  PRMT R9, R9, 0x7210, RZ ;  /* 0x0000721009097816 */ /* 0x010fe200000000ff */
[----:B------:R-:W-:-:S06]  /*00b0*/  UPRMT UR4, UR4, 0x7210, URZ ;  /* 0x0000721004047896 */ /* 0x000fcc00080000ff */
[----:B-1----:R-:W-:-:S05]  /*00c0*/  IMAD R2, R9, UR4, R2 ;  /* 0x0000000409027c24 */ /* 0x002fca000f8e0202 */
[----:B0-----:R-:W-:-:S13]  /*00d0*/  ISETP.GE.U32.AND P0, PT, R2, UR5, PT ;  /* 0x0000000502007c0c */ /* 0x001fda000bf06070 */
[----:B------:R-:W-:Y:S05]  /*00e0*/  @P0 EXIT ;  /* 0x000000000000094d */ /* 0x000fea0003800000 */
[----:B------:R-:W0:Y:S01]  /*00f0*/  LDC.64 R4, c[0x0][0x388] ;  /* 0x0000e200ff047b82 */ /* 0x000e220000000a00 */
[----:B------:R-:W1:Y:S01]  /*0100*/  LDCU UR4, c[0x0][0x370] ;  /* 0x00006e00ff0477ac */ /* 0x000e620008000800 */
[----:B------:R-:W2:Y:S06]  /*0110*/  LDCU UR5, c[0x0][0x390] ;  /* 0x00007200ff0577ac */ /* 0x000eac0008000800 */
[----:B------:R-:W3:Y:S01]  /*0120*/  LDC.64 R6, c[0x0][0x380] ;  /* 0x0000e000ff067b82 */ /* 0x000ee20000000a00 */
[----:B-1----:R-:W-:Y:S01]  /*0130*/  UPRMT UR4, UR4, 0x7210, URZ ;  /* 0x0000721004047896 */ /* 0x002fe200080000ff */
[----:B0-----:R-:W-:-:S05]  /*0140*/  IMAD.WIDE.U32 R4, R2, 0x4, R4 ;  /* 0x0000000402047825 */ /* 0x001fca00078e0004 */
[----:B------:R-:W-:Y:S02]  /*0150*/  IMAD R9, R9, UR4, RZ ;  /* 0x0000000409097c24 */ /* 0x000fe4000f8e02ff */
[----:B--23--:R-:W-:-:S07]  /*0160*/  IMAD.WIDE.U32 R6, R2, 0x4, R6 ;  /* 0x0000000402067825 */ /* 0x00cfce00078e0006 */
.L_x_10:
[----:B------:R-:W2:Y:S01]  /*0170*/  LDG.E R13, desc[UR8][R4.64] ;  /* 0x00000008040d7981 */ /* 0x000ea2000c1e1900 */
[----:B------:R-:W-:Y:S01]  /*0180*/  BSSY.RECONVERGENT B0, `(.L_x_1) ;  /* 0x0000049000007945 */ /* 0x000fe20003800200 */
[----:B--2---:R-:W-:-:S04]  /*0190*/  FSETP.LE.AND P0, PT, R13, RZ, PT ;  /* 0x000000ff0d00720b */ /* 0x004fc80003f03000 */
[----:B------:R-:W-:-:S13]  /*01a0*/  FSETP.GE.OR P0, PT, R13, 1, P0 ;  /* 0x3f8000000d00780b */ /* 0x000fda0000706400 */
[----:B------:R-:W-:Y:S01]  /*01b0*/  @P0 MOV R3, 0x7fffffff ;  /* 0x7fffffff00030802 */ /* 0x000fe20000000f00 */
[----:B------:R-:W-:Y:S06]  /*01c0*/  @P0 BRA `(.L_x_2) ;  /* 0x0000000400100947 */ /* 0x000fec0003800000 */
[----:B------:R-:W-:Y:S01]  /*01d0*/  FADD R11, R13, -0.5 ;  /* 0xbf0000000d0b7421 */ /* 0x000fe20000000000 */
[----:B------:R-:W-:Y:S04]  /*01e0*/  BSSY.RECONVERGENT B1, `(.L_x_2) ;  /* 0x0000042000017945 */ /* 0x000fe80003800200 */
[----:B------:R-:W-:-:S13]  /*01f0*/  FSETP.GEU.AND P0, PT, |R11|, 0.41999998688697814941, PT ;  /* 0x3ed70a3d0b00780b */ /* 0x000fda0003f0e200 */
[----:B------:R-:W-:Y:S05]  /*0200*/  @P0 BRA `(.L_x_3) ;  /* 0x0000000000640947 */ /* 0x000fea0003800000 */
[----:B------:R-:W-:Y:S02]  /*0210*/  IMAD.MOV.U32 R3, RZ, RZ, 0x40485f81 ;  /* 0x40485f81ff037424 */ /* 0x000fe400078e00ff */
[----:B------:R-:W-:Y:S01]  /*0220*/  FMUL R0, R11, R11 ;  /* 0x0000000b0b007220 */ /* 0x000fe20000400000 */
[----:B------:R-:W-:Y:S03]  /*0230*/  BSSY.RECONVERGENT B2, `(.L_x_4) ;  /* 0x0000015000027945 */ /* 0x000fe60003800200 */
[----:B------:R-:W-:-:S04]  /*0240*/  FFMA R3, R0, R3, -21.0622406005859375 ;  /* 0xc1a87f7800037423 */ /* 0x000fc80000000003 */
[----:B------:R-:W-:-:S04]  /*0250*/  FFMA R3, R0, R3, 23.083368301391601562 ;  /* 0x41b8aabd00037423 */ /* 0x000fc80000000003 */
[----:B------:R-:W-:-:S04]  /*0260*/  FFMA R3, R0, R3, -8.4735107421875 ;  /* 0xc107938000037423 */ /* 0x000fc80000000003 */
[----:B------:R-:W-:Y:S01]  /*0270*/  FFMA R13, R0, R3, 1 ;  /* 0x3f800000000d7423 */ /* 0x000fe20000000003 */
[----:B------:R-:W-:-:S03]  /*0280*/  HFMA2 R3, -RZ, RZ, 2.896484375, -0.00011128187179565429688 ;  /* 0x41cb874bff037431 */ /* 0x000fc600000001ff */
[----:B------:R-:W0:Y:S02]  /*0290*/  MUFU.RCP R8, R13 ;  /* 0x0000000d00087308 */ /* 0x000e240000001000 */
[----:B------:R-:W-:-:S04]  /*02a0*/  FFMA R3, R0, -R3, 41.39119720458984375 ;  /* 0x4225909600037423 */ /* 0x000fc80000000803 */
[----:B------:R-:W-:-:S04]  /*02b0*/  FFMA R3, R0, R3, -18.614999771118164062 ;  /* 0xc194eb8500037423 */ /* 0x000fc80000000003 */
[----:B------:R-:W-:Y:S01]  /*02c0*/  FFMA R0, R0, R3, 2.5066282749176025391 ;  /* 0x40206c9900007423 */ /* 0x000fe20000000003 */
[----:B0-----:R-:W-:-:S03]  /*02d0*/  FFMA R3, -R13, R8, 1 ;  /* 0x3f8000000d037423 */ /* 0x001fc60000000108 */
[----:B------:R-:W-:Y:S01]  /*02e0*/  FMUL R0, R11, R0 ;  /* 0x000000000b007220 */ /* 0x000fe20000400000 */
[----:B------:R-:W-:-:S03]  /*02f0*/  FFMA R3, R8, R3, R8 ;  /* 0x0000000308037223 */ /* 0x000fc60000000008 */
[----:B------:R-:W0:Y:S01]  /*0300*/  FCHK P0, R0, R13 ;  /* 0x0000000d00007302 */ /* 0x000e220000000000 */
[----:B------:R-:W-:-:S04]  /*0310*/  FFMA R8, R0, R3, RZ ;  /* 0x0000000300087223 */ /* 0x000fc800000000ff */
[----:B------:R-:W-:-:S04]  /*0320*/  FFMA R10, -R13, R8, R0 ;  /* 0x000000080d0a7223 */ /* 0x000fc80000000100 */
[----:B------:R-:W-:Y:S01]  /*0330*/  FFMA R3, R3, R10, R8 ;  /* 0x0000000a03037223 */ /* 0x000fe20000000008 */
[----:B0-----:R-:W-:Y:S06]  /*0340*/  @!P0 BRA `(.L_x_5) ;  /* 0x00000000000c8947 */ /* 0x001fec0003800000 */
[----:B------:R-:W-:Y:S01]  /*0350*/  IMAD.MOV.U32 R3, RZ, RZ, R13 ;  /* 0x000000ffff037224 */ /* 0x000fe200078e000d */
[----:B------:R-:W-:-:S07]  /*0360*/  MOV R8, 0x380 ;  /* 0x0000038000087802 */ /* 0x000fce0000000f00 */
[----:B------:R-:W-:Y:S05]  /*0370*/  CALL.REL.NOINC `($__internal_1_$__cuda_sm3x_div_rn_noftz_f32_slowpath) ;  /* 0x0000000c00447944 */ /* 0x000fea0003c00000 */
.L_x_5:
[----:B------:R-:W-:Y:S05]  /*0380*/  BSYNC.RECONVERGENT B2 ;  /* 0x0000000000027941 */ /* 0x000fea0003800200 */
.L_x_4:
[----:B------:R-:W-:Y:S05]  /*0390*/  BRA `(.L_x_6) ;  /* 0x0000000000987947 */ /* 0x000fea0003800000 */
.L_x_3:
[----:B------:R-:W-:Y:S01]  /*03a0*/  FSETP.GT.AND P0, PT, R13, 0.5, PT ;  /* 0x3f0000000d00780b */ /* 0x000fe20003f04000 */
[----:B------:R-:W-:-:S12]  /*03b0*/  BSSY.RECONVERGENT B2, `(.L_x_7) ;  /* 0x0000019000027945 */ /* 0x000fd80003800200 */
[----:B------:R-:W-:Y:S05]  /*03c0*/  @!P0 BRA `(.L_x_8) ;  /* 0x0000000000308947 */ /* 0x000fea0003800000 */
[----:B------:R-:W-:-:S05]  /*03d0*/  FADD R0, -R13, 1 ;  /* 0x3f8000000d007421 */ /* 0x000fca0000000100 */
[----:B------:R-:W-:-:S13]  /*03e0*/  FSETP.GEU.AND P0, PT, |R0|, 1.175494350822287508e-38, PT ;  /* 0x008000000000780b */ /* 0x000fda0003f0e200 */
[----:B------:R-:W-:-:S04]  /*03f0*/  @!P0 FMUL R0, R0, 16777216 ;  /* 0x4b80000000008820 */ /* 0x000fc80000400000 */
[----:B------:R-:W0:Y:S02]  /*0400*/  MUFU.LG2 R3, R0 ;  /* 0x0000000000037308 */ /* 0x000e240000000c00 */
[----:B0-----:R-:W-:-:S04]  /*0410*/  @!P0 FADD R3, R3, -24 ;  /* 0xc1c0000003038421 */ /* 0x001fc80000000000 */
[----:B------:R-:W-:-:S05]  /*0420*/  FMUL R3, R3, -0.69314718246459960938 ;  /* 0xbf31721803037820 */ /* 0x000fca0000400000 */
[----:B------:R-:W-:-:S13]  /*0430*/  FSETP.GEU.AND P0, PT, |R3|, 1.175494350822287508e-38, PT ;  /* 0x008000000300780b */ /* 0x000fda0003f0e200 */
[----:B------:R-:W-:-:S04]  /*0440*/  @!P0 FMUL R3, R3, 16777216 ;  /* 0x4b80000003038820 */ /* 0x000fc80000400000 */
[----:B------:R-:W0:Y:S02]  /*0450*/  MUFU.LG2 R8, R3 ;  /* 0x0000000300087308 */ /* 0x000e240000000c00 */
[----:B0-----:R-:W-:-:S04]  /*0460*/  @!P0 FADD R8, R8, -24 ;  /* 0xc1c0000008088421 */ /* 0x001fc80000000000 */
[----:B------:R-:W-:Y:S01]  /*0470*/  FMUL R11, R8, 0.69314718246459960938 ;  /* 0x3f317218080b7820 */ /* 0x000fe20000400000 */
[----:B------:R-:W-:Y:S06]  /*0480*/  BRA `(.L_x_9) ;  /* 0x00000000002c7947 */ /* 0x000fec0003800000 */
.L_x_8:
[C---:B------:R-:W-:Y:S01]  /*0490*/  FMUL R0, R13.reuse, 16777216 ;  /* 0x4b8000000d007820 */ /* 0x040fe20000400000 */
[----:B------:R-:W-:-:S04]  /*04a0*/  FSETP.GEU.AND P0, PT, |R13|, 1.175494350822287508e-38, PT ;  /* 0x008000000d00780b */ /* 0x000fc80003f0e200 */
[----:B------:R-:W-:-:S04]  /*04b0*/  FSEL R0, R0, R13, !P0 ;  /* 0x0000000d00007208 */ /* 0x000fc80004000000 */
[----:B------:R-:W0:Y:S05]  /*04c0*/  MUFU.LG2 R3, R0 ;  /* 0x0000000000037308 */ /* 0x000e2a0000000c00 */
[----:B0-----:R-:W-:-:S04]  /*04d0*/  @!P0 FADD R3, R3, -24 ;  /* 0xc1c0000003038421 */ /* 0x001fc80000000000 */
[----:B------:R-:W-:-:S05]  /*04e0*/  FMUL R3, R3, -0.69314718246459960938 ;  /* 0xbf31721803037820 */ /* 0x000fca0000400000 */
[----:B------:R-:W-:-:S13]  /*04f0*/  FSETP.GEU.AND P0, PT, |R3|, 1.175494350822287508e-38, PT ;  /* 0x008000000300780b */ /* 0x000fda0003f0e200 */
[----:B------:R-:W-:-:S04]  /*0500*/  @!P0 FMUL R3, R3, 16777216 ;  /* 0x4b80000003038820 */ /* 0x000fc80000400000 */
[----:B------:R-:W0:Y:S02]  /*0510*/  MUFU.LG2 R8, R3 ;  /* 0x0000000300087308 */ /* 0x000e240000000c00 */
[----:B0-----:R-:W-:-:S04]  /*0520*/  @!P0 FADD R8, R8, -24 ;  /* 0xc1c0000008088421 */ /* 0x001fc80000000000 */
[----:B------:R-:W-:-:S07]  /*0530*/  FMUL R11, R8, 0.69314718246459960938 ;  /* 0x3f317218080b7820 */ /* 0x000fce0000400000 */
.L_x_9:
[----:B------:R-:W-:Y:S05]  /*0540*/  BSYNC.RECONVERGENT B2 ;  /* 0x0000000000027941 */ /* 0x000fea0003800200 */
.L_x_7:
[----:B------:R-:W-:Y:S02]  /*0550*/  MOV R0, 0x34d49e28 ;  /* 0x34d49e2800007802 */ /* 0x000fe40000000f00 */
[----:B------:R-:W-:-:S03]  /*0560*/  FSETP.GEU.AND P0, PT, R13, 0.5, PT ;  /* 0x3f0000000d00780b */ /* 0x000fc60003f0e000 */
[----:B------:R-:W-:-:S04]  /*0570*/  FFMA R0, R11, R0, 2.888167500714189373e-07 ;  /* 0x349b0eac0b007423 */ /* 0x000fc80000000000 */
[----:B------:R-:W-:-:S04]  /*0580*/  FFMA R0, R0, R11, 3.2176787499338388443e-05 ;  /* 0x3806f59000007423 */ /* 0x000fc8000000000b */
[----:B------:R-:W-:-:S04]  /*0590*/  FFMA R0, R0, R11, 0.00039518965058960020542 ;  /* 0x39cf317500007423 */ /* 0x000fc8000000000b */
[----:B------:R-:W-:-:S04]  /*05a0*/  FFMA R0, R0, R11, 0.0038405728992074728012 ;  /* 0x3b7bb21f00007423 */ /* 0x000fc8000000000b */
[----:B------:R-:W-:-:S04]  /*05b0*/  FFMA R0, R0, R11, 0.027643881738185882568 ;  /* 0x3ce2756c00007423 */ /* 0x000fc8000000000b */
[----:B------:R-:W-:-:S04]  /*05c0*/  FFMA R0, R0, R11, 0.16079796850681304932 ;  /* 0x3e24a83900007423 */ /* 0x000fc8000000000b */
[----:B------:R-:W-:-:S04]  /*05d0*/  FFMA R0, R0, R11, 0.97616899013519287109 ;  /* 0x3f79e63600007423 */ /* 0x000fc8000000000b */
[----:B------:R-:W-:-:S05]  /*05e0*/  FFMA R0, R0, R11, 0.3374754786491394043 ;  /* 0x3eacc99600007423 */ /* 0x000fca000000000b */
[----:B------:R-:W-:-:S07]  /*05f0*/  FSEL R3, -R0, R0, !P0 ;  /* 0x0000000000037208 */ /* 0x000fce0004000100 */
.L_x_6:
[----:B------:R-:W-:Y:S05]  /*0600*/  BSYNC.RECONVERGENT B1 ;  /* 0x0000000000017941 */ /* 0x000fea0003800200 */
.L_x_2:
[----:B------:R-:W-:Y:S05]  /*0610*/  BSYNC.RECONVERGENT B0 ;  /* 0x0000000000007941 */ /* 0x000fea0003800200 */
.L_x_1:
[C---:B------:R-:W-:Y:S01]  /*0620*/  IMAD.IADD R2, R9.reuse, 0x1, R2 ;  /* 0x0000000109027824 */ /* 0x040fe200078e0202 */
[----:B------:R0:W-:Y:S01]  /*0630*/  STG.E desc[UR8][R6.64], R3 ;  /* 0x0000000306007986 */ /* 0x0001e2000c101908 */
[----:B------:R-:W-:-:S03]  /*0640*/  IMAD.WIDE.U32 R4, R9, 0x4, R4 ;  /* 0x0000000409047825 */ /* 0x000fc600078e0004 */
[----:B------:R-:W-:Y:S01]  /*0650*/  ISETP.GE.U32.AND P0, PT, R2, UR5, PT ;  /* 0x0000000502007c0c */ /* 0x000fe2000bf06070 */
[----:B0-----:R-:W-:-:S12]  /*0660*/  IMAD.WIDE.U32 R6, R9, 0x4, R6 ;  /* 0x0000000409067825 */ /* 0x001fd800078e0006 */
[----:B------:R-:W-:Y:S05]  /*0670*/  @!P0 BRA `(.L_x_10) ;  /* 0xfffffff800bc8947 */ /* 0x000fea000383ffff */
[----:B------:R-:W-:Y:S05]  /*0680*/  EXIT ;  /* 0x000000000000794d */ /* 0x000fea0003800000 */
.L_x_0:
[----:B------:R-:W0:Y:S01]  /*0690*/  LDCU UR6, c[0x0][0x390] ;  /* 0x00007200ff0677ac */ /* 0x000e220008000800 */
[----:B----4-:R-:W-:Y:S01]  /*06a0*/  PRMT R7, R9, 0x7210, RZ ;  /* 0x0000721009077816 */ /* 0x010fe200000000ff */
[----:B------:R-:W-:-:S06]  /*06b0*/  UPRMT UR4, UR4, 0x7210, URZ ;  /* 0x0000721004047896 */ /* 0x000fcc00080000ff */
[----:B-1----:R-:W-:-:S05]  /*06c0*/  IMAD R2, R7, UR4, R2 ;  /* 0x0000000407027c24 */ /* 0x002fca000f8e0202 */
[----:B0-----:R-:W-:-:S13]  /*06d0*/  ISETP.GE.U32.AND P0, PT, R2, UR6, PT ;  /* 0x0000000602007c0c */ /* 0x001fda000bf06070 */
[----:B------:R-:W-:Y:S05]  /*06e0*/  @P0 EXIT ;  /* 0x000000000000094d */ /* 0x000fea0003800000 */
[----:B------:R-:W-:Y:S01]  /*06f0*/  UIADD3 UR4, UPT, UPT, UR6, 0x1, URZ ;  /* 0x0000000106047890 */ /* 0x000fe2000fffe0ff */
[----:B------:R-:W0:Y:S05]  /*0700*/  LDCU UR5, c[0x0][0x370] ;  /* 0x00006e00ff0577ac */ /* 0x000e2a0008000800 */
[----:B------:R-:W-:-:S04]  /*0710*/  I2FP.F32.U32 R0, UR4 ;  /* 0x0000000400007c45 */ /* 0x000fc80008201000 */
[----:B------:R-:W-:-:S04]  /*0720*/  IADD3 R3, PT, PT, R0, 0x1800000, RZ ;  /* 0x0180000000037810 */ /* 0x000fc80007ffe0ff */
[----:B------:R-:W-:-:S04]  /*0730*/  LOP3.LUT R3, R3, 0x7f800000, RZ, 0xc0, !PT ;  /* 0x7f80000003037812 */ /* 0x000fc800078ec0ff */
[----:B------:R-:W-:Y:S01]  /*0740*/  ISETP.GT.U32.AND P0, PT, R3, 0x1ffffff, PT ;  /* 0x01ffffff0300780c */ /* 0x000fe20003f04070 */
[----:B0-----:R-:W-:-:S06]  /*0750*/  UPRMT UR4, UR5, 0x7210, URZ ;  /* 0x0000721005047896 */ /* 0x001fcc00080000ff */
[----:B------:R-:W-:-:S06]  /*0760*/  IMAD R7, R7, UR4, RZ ;  /* 0x0000000407077c24 */ /* 0x000fcc000f8e02ff */
[----:B------:R-:W-:Y:S05]  /*0770*/  @P0 BRA `(.L_x_11) ;  /* 0x0000000000100947 */ /* 0x000fea0003800000 */
[----:B------:R-:W-:-:S07]  /*0780*/  MOV R4, 0x7a0 ;  /* 0x000007a000047802 */ /* 0x000fce0000000f00 */
[----:B------:R-:W-:Y:S05]  /*0790*/  CALL.REL.NOINC `($__internal_0_$__cuda_sm20_rcp_rn_f32_slowpath) ;  /* 0x0000000400707944 */ /* 0x000fea0003c00000 */
[----:B------:R-:W-:Y:S01]  /*07a0*/  IMAD.MOV.U32 R6, RZ, RZ, R3 ;  /* 0x000000ffff067224 */ /* 0x000fe200078e0003 */
[----:B------:R-:W-:Y:S06]  /*07b0*/  BRA `(.L_x_12) ;  /* 0x0000000000107947 */ /* 0x000fec0003800000 */
.L_x_11:
[----:B------:R-:W0:Y:S02]  /*07c0*/  MUFU.RCP R3, R0 ;  /* 0x0000000000037308 */ /* 0x000e240000001000 */
[----:B0-----:R-:W-:-:S04]  /*07d0*/  FFMA R4, R0, R3, -1 ;  /* 0xbf80000000047423 */ /* 0x001fc80000000003 */
[----:B------:R-:W-:-:S04]  /*07e0*/  FADD.FTZ R4, -R4, -RZ ;  /* 0x800000ff04047221 */ /* 0x000fc80000010100 */
[----:B------:R-:W-:-:S07]  /*07f0*/  FFMA R6, R3, R4, R3 ;  /* 0x0000000403067223 */ /* 0x000fce0000000003 */
.L_x_12:
[----:B------:R-:W0:Y:S01]  /*0800*/  LDC.64 R4, c[0x0][0x380] ;  /* 0x0000e000ff047b82 */ /* 0x000e220000000a00 */
[----:B------:R-:W1:Y:S02]  /*0810*/  LDCU UR4, c[0x0][0x390] ;  /* 0x00007200ff0477ac */ /* 0x000e640008000800 */
[----:B01----:R-:W-:-:S07]  /*0820*/  IMAD.WIDE.U32 R4, R2, 0x4, R4 ;  /* 0x0000000402047825 */ /* 0x003fce00078e0004 */
.L_x_22:
[----:B------:R-:W-:Y:S01]  /*0830*/  IADD3 R0, PT, PT, R2, 0x1, RZ ;  /* 0x0000000102007810 */ /* 0x000fe20007ffe0ff */
[----:B------:R-:W-:Y:S03]  /*0840*/  BSSY.RECONVERGENT B0, `(.L_x_13) ;  /* 0x000004b000007945 */ /* 0x000fe60003800200 */
[----:B------:R-:W-:-:S05]  /*0850*/  I2FP.F32.U32 R3, R0 ;  /* 0x0000000000037245 */ /* 0x000fca0000201000 */
[----:B------:R-:W-:-:S05]  /*0860*/  FMUL R11, R3, R6 ;  /* 0x00000006030b7220 */ /* 0x000fca0000400000 */
[----:B------:R-:W-:-:S04]  /*0870*/  FSETP.LE.AND P0, PT, R11, RZ, PT ;  /* 0x000000ff0b00720b */ /* 0x000fc80003f03000 */
[----:B------:R-:W-:-:S13]  /*0880*/  FSETP.GE.OR P0, PT, R11, 1, P0 ;  /* 0x3f8000000b00780b */ /* 0x000fda0000706400 */
[----:B------:R-:W-:Y:S01]  /*0890*/  @P0 IMAD.MOV.U32 R3, RZ, RZ, 0x7fffffff ;  /* 0x7fffffffff030424 */ /* 0x000fe200078e00ff */
[----:B------:R-:W-:Y:S06]  /*08a0*/  @P0 BRA `(.L_x_14) ;  /* 0x0000000400100947 */ /* 0x000fec0003800000 */
[----:B------:R-:W-:Y:S01]  /*08b0*/  FADD R9, R11, -0.5 ;  /* 0xbf0000000b097421 */ /* 0x000fe20000000000 */
[----:B------:R-:W-:Y:S04]  /*08c0*/  BSSY.RECONVERGENT B1, `(.L_x_14) ;  /* 0x0000042000017945 */ /* 0x000fe80003800200 */
[----:B------:R-:W-:-:S13]  /*08d0*/  FSETP.GEU.AND P0, PT, |R9|, 0.41999998688697814941, PT ;  /* 0x3ed70a3d0900780b */ /* 0x000fda0003f0e200 */
[----:B------:R-:W-:Y:S05]  /*08e0*/  @P0 BRA `(.L_x_15) ;  /* 0x0000000000640947 */ /* 0x000fea0003800000 */
[----:B------:R-:W-:Y:S02]  /*08f0*/  HFMA2 R3, -RZ, RZ, 2.140625, 480.25 ;  /* 0x40485f81ff037431 */ /* 0x000fe400000001ff */
[----:B------:R-:W-:Y:S01]  /*0900*/  FMUL R0, R9, R9 ;  /* 0x0000000909007220 */ /* 0x000fe20000400000 */
[----:B------:R-:W-:Y:S03]  /*0910*/  BSSY.RECONVERGENT B2, `(.L_x_16) ;  /* 0x0000015000027945 */ /* 0x000fe60003800200 */
[----:B------:R-:W-:-:S04]  /*0920*/  FFMA R3, R0, R3, -21.0622406005859375 ;  /* 0xc1a87f7800037423 */ /* 0x000fc80000000003 */
[----:B------:R-:W-:-:S04]  /*0930*/  FFMA R3, R0, R3, 23.083368301391601562 ;  /* 0x41b8aabd00037423 */ /* 0x000fc80000000003 */
[----:B------:R-:W-:-:S04]  /*0940*/  FFMA R3, R0, R3, -8.4735107421875 ;  /* 0xc107938000037423 */ /* 0x000fc80000000003 */
[----:B------:R-:W-:Y:S01]  /*0950*/  FFMA R11, R0, R3, 1 ;  /* 0x3f800000000b7423 */ /* 0x000fe20000000003 */
[----:B------:R-:W-:-:S03]  /*0960*/  IMAD.MOV.U32 R3, RZ, RZ, 0x41cb874b ;  /* 0x41cb874bff037424 */ /* 0x000fc600078e00ff */
[----:B------:R-:W0:Y:S01]  /*0970*/  MUFU.RCP R8, R11 ;  /* 0x0000000b00087308 */ /* 0x000e220000001000 */
[----:B------:R-:W-:-:S04]  /*0980*/  FFMA R3, R0, -R3, 41.39119720458984375 ;  /* 0x4225909600037423 */ /* 0x000fc80000000803 */
[----:B------:R-:W-:-:S04]  /*0990*/  FFMA R3, R0, R3, -18.614999771118164062 ;  /* 0xc194eb8500037423 */ /* 0x000fc80000000003 */
[----:B------:R-:W-:-:S04]  /*09a0*/  FFMA R0, R0, R3, 2.5066282749176025391 ;  /* 0x40206c9900007423 */ /* 0x000fc80000000003 */
[----:B------:R-:W-:-:S04]  /*09b0*/  FMUL R0, R9, R0 ;  /* 0x0000000009007220 */ /* 0x000fc80000400000 */
[----:B------:R-:W1:Y:S01]  /*09c0*/  FCHK P0, R0, R11 ;  /* 0x0000000b00007302 */ /* 0x000e620000000000 */
[----:B0-----:R-:W-:-:S04]  /*09d0*/  FFMA R3, -R11, R8, 1 ;  /* 0x3f8000000b037423 */ /* 0x001fc80000000108 */
[----:B------:R-:W-:-:S04]  /*09e0*/  FFMA R3, R8, R3, R8 ;  /* 0x0000000308037223 */ /* 0x000fc80000000008 */
[----:B------:R-:W-:-:S04]  /*09f0*/  FFMA R8, R0, R3, RZ ;  /* 0x0000000300087223 */ /* 0x000fc800000000ff */
[----:B------:R-:W-:-:S04]  /*0a00*/  FFMA R9, -R11, R8, R0 ;  /* 0x000000080b097223 */ /* 0x000fc80000000100 */
[----:B------:R-:W-:Y:S01]  /*0a10*/  FFMA R3, R3, R9, R8 ;  /* 0x0000000903037223 */ /* 0x000fe20000000008 */
[----:B-1----:R-:W-:Y:S06]  /*0a20*/  @!P0 BRA `(.L_x_17) ;  /* 0x00000000000c8947 */ /* 0x002fec0003800000 */
[----:B------:R-:W-:Y:S02]  /*0a30*/  MOV R3, R11 ;  /* 0x0000000b00037202 */ /* 0x000fe40000000f00 */
[----:B------:R-:W-:-:S07]  /*0a40*/  MOV R8, 0xa60 ;  /* 0x00000a6000087802 */ /* 0x000fce0000000f00 */
[----:B------:R-:W-:Y:S05]  /*0a50*/  CALL.REL.NOINC `($__internal_1_$__cuda_sm3x_div_rn_noftz_f32_slowpath) ;  /* 0x00000004008c7944 */ /* 0x000fea0003c00000 */
.L_x_17:
[----:B------:R-:W-:Y:S05]  /*0a60*/  BSYNC.RECONVERGENT B2 ;  /* 0x0000000000027941 */ /* 0x000fea0003800200 */
.L_x_16:
[----:B------:R-:W-:Y:S05]  /*0a70*/  BRA `(.L_x_18) ;  /* 0x0000000000987947 */ /* 0x000fea0003800000 */
.L_x_15:
        /* <DEDUP_REMOVED lines=15> */
.L_x_20:
        /* <DEDUP_REMOVED lines=11> */
.L_x_21:
[----:B------:R-:W-:Y:S05]  /*0c20*/  BSYNC.RECONVERGENT B2 ;  /* 0x0000000000027941 */ /* 0x000fea0003800200 */
.L_x_19:
[----:B------:R-:W-:Y:S01]  /*0c30*/  IMAD.MOV.U32 R0, RZ, RZ, 0x34d49e28 ;  /* 0x34d49e28ff007424 */ /* 0x000fe200078e00ff */
        /* <DEDUP_REMOVED lines=10> */
.L_x_18:
[----:B------:R-:W-:Y:S05]  /*0ce0*/  BSYNC.RECONVERGENT B1 ;  /* 0x0000000000017941 */ /* 0x000fea0003800200 */
.L_x_14:
[----:B------:R-:W-:Y:S05]  /*0cf0*/  BSYNC.RECONVERGENT B0 ;  /* 0x0000000000007941 */ /* 0x000fea0003800200 */
.L_x_13:
[C---:B------:R-:W-:Y:S01]  /*0d00*/  IADD3 R2, PT, PT, R7.reuse, R2, RZ ;  /* 0x0000000207027210 */ /* 0x040fe20007ffe0ff */
[----:B------:R0:W-:Y:S03]  /*0d10*/  STG.E desc[UR8][R4.64], R3 ;  /* 0x0000000304007986 */ /* 0x0001e6000c101908 */
[----:B------:R-:W-:Y:S01]  /*0d20*/  ISETP.GE.U32.AND P0, PT, R2, UR4, PT ;  /* 0x0000000402007c0c */ /* 0x000fe2000bf06070 */
[----:B0-----:R-:W-:-:S12]  /*0d30*/  IMAD.WIDE.U32 R4, R7, 0x4, R4 ;  /* 0x0000000407047825 */ /* 0x001fd800078e0004 */
[----:B------:R-:W-:Y:S05]  /*0d40*/  @!P0 BRA `(.L_x_22) ;  /* 0xfffffff800b88947 */ /* 0x000fea000383ffff */
[----:B------:R-:W-:Y:S05]  /*0d50*/  EXIT ;  /* 0x000000000000794d */ /* 0x000fea0003800000 */
        .weak           $__internal_0_$__cuda_sm20_rcp_rn_f32_slowpath
        .type           $__internal_0_$__cuda_sm20_rcp_rn_f32_slowpath,@function
        .size           $__internal_0_$__cuda_sm20_rcp_rn_f32_slowpath,($__internal_1_$__cuda_sm3x_div_rn_noftz_f32_slowpath - $__internal_0_$__cuda_sm20_rcp_rn_f32_slowpath)
$__internal_0_$__cuda_sm20_rcp_rn_f32_slowpath:
[----:B------:R-:W-:-:S05]  /*0d60*/  IMAD.SHL.U32 R3, R0, 0x2, RZ ;  /* 0x0000000200037824 */ /* 0x000fca00078e00ff */
[----:B------:R-:W-:-:S04]  /*0d70*/  SHF.R.U32.HI R3, RZ, 0x18, R3 ;  /* 0x00000018ff037819 */ /* 0x000fc80000011603 */
[----:B------:R-:W-:-:S13]  /*0d80*/  ISETP.NE.U32.AND P0, PT, R3, RZ, PT ;  /* 0x000000ff0300720c */ /* 0x000fda0003f05070 */
[----:B------:R-:W-:Y:S05]  /*0d90*/  @P0 BRA `(.L_x_23) ;  /* 0x00000000002c0947 */ /* 0x000fea0003800000 */
[----:B------:R-:W-:-:S04]  /*0da0*/  SHF.L.U32 R3, R0, 0x1, RZ ;  /* 0x0000000100037819 */ /* 0x000fc800000006ff */
[----:B------:R-:W-:-:S13]  /*0db0*/  ISETP.NE.AND P0, PT, R3, RZ, PT ;  /* 0x000000ff0300720c */ /* 0x000fda0003f05270 */
[----:B------:R0:W1:Y:S01]  /*0dc0*/  @!P0 MUFU.RCP R3, R0 ;  /* 0x0000000000038308 */ /* 0x0000620000001000 */
[----:B------:R-:W-:Y:S05]  /*0dd0*/  @!P0 BRA `(.L_x_24) ;  /* 0x0000000000a48947 */ /* 0x000fea0003800000 */
[----:B------:R-:W-:-:S04]  /*0de0*/  FFMA R5, R0, 1.84467440737095516160e+19, RZ ;  /* 0x5f80000000057823 */ /* 0x000fc800000000ff */
[----:B0-----:R-:W1:Y:S02]  /*0df0*/  MUFU.RCP R0, R5 ;  /* 0x0000000500007308 */ /* 0x001e640000001000 */
[----:B-1----:R-:W-:-:S04]  /*0e00*/  FFMA R3, R5, R0, -1 ;  /* 0xbf80000005037423 */ /* 0x002fc80000000000 */
[----:B------:R-:W-:-:S04]  /*0e10*/  FADD.FTZ R3, -R3, -RZ ;  /* 0x800000ff03037221 */ /* 0x000fc80000010100 */
[----:B------:R-:W-:-:S04]  /*0e20*/  FFMA R0, R0, R3, R0 ;  /* 0x0000000300007223 */ /* 0x000fc80000000000 */
[----:B------:R-:W-:Y:S01]  /*0e30*/  FFMA R3, R0, 1.84467440737095516160e+19, RZ ;  /* 0x5f80000000037823 */ /* 0x000fe200000000ff */
[----:B------:R-:W-:Y:S06]  /*0e40*/  BRA `(.L_x_24) ;  /* 0x0000000000887947 */ /* 0x000fec0003800000 */
.L_x_23:
[----:B------:R-:W-:-:S05]  /*0e50*/  VIADD R5, R3, 0xffffff03 ;  /* 0xffffff0303057836 */ /* 0x000fca0000000000 */
[----:B------:R-:W-:-:S13]  /*0e60*/  ISETP.GT.U32.AND P0, PT, R5, 0x1, PT ;  /* 0x000000010500780c */ /* 0x000fda0003f04070 */
[----:B------:R-:W-:Y:S05]  /*0e70*/  @P0 BRA `(.L_x_25) ;  /* 0x0000000000780947 */ /* 0x000fea0003800000 */
[----:B------:R-:W-:Y:S01]  /*0e80*/  LOP3.LUT R6, R0, 0x7fffff, RZ, 0xc0, !PT ;  /* 0x007fffff00067812 */ /* 0x000fe200078ec0ff */
[----:B------:R-:W-:Y:S01]  /*0e90*/  VIADD R3, R3, 0xffffff04 ;  /* 0xffffff0403037836 */ /* 0x000fe20000000000 */
[----:B------:R-:W-:Y:S02]  /*0ea0*/  MOV R12, 0x3 ;  /* 0x00000003000c7802 */ /* 0x000fe40000000f00 */
[----:B------:R-:W-:Y:S02]  /*0eb0*/  LOP3.LUT R6, R6, 0x3f800000, RZ, 0xfc, !PT ;  /* 0x3f80000006067812 */ /* 0x000fe400078efcff */
[----:B------:R-:W-:Y:S02]  /*0ec0*/  SHF.L.U32 R11, R12, R5, RZ ;  /* 0x000000050c0b7219 */ /* 0x000fe400000006ff */
[----:B------:R-:W0:Y:S02]  /*0ed0*/  MUFU.RCP R9, R6 ;  /* 0x0000000600097308 */ /* 0x000e240000001000 */
[----:B0-----:R-:W-:-:S04]  /*0ee0*/  FFMA R8, R6, R9, -1 ;  /* 0xbf80000006087423 */ /* 0x001fc80000000009 */
[----:B------:R-:W-:-:S04]  /*0ef0*/  FADD.FTZ R8, -R8, -RZ ;  /* 0x800000ff08087221 */ /* 0x000fc80000010100 */
[CCC-:B------:R-:W-:Y:S01]  /*0f00*/  FFMA.RM R10, R9.reuse, R8.reuse, R9.reuse ;  /* 0x00000008090a7223 */ /* 0x1c0fe20000004009 */
[----:B------:R-:W-:-:S04]  /*0f10*/  FFMA.RP R9, R9, R8, R9 ;  /* 0x0000000809097223 */ /* 0x000fc80000008009 */
[C---:B------:R-:W-:Y:S02]  /*0f20*/  LOP3.LUT R8, R10.reuse, 0x7fffff, RZ, 0xc0, !PT ;  /* 0x007fffff0a087812 */ /* 0x040fe400078ec0ff */
[----:B------:R-:W-:Y:S02]  /*0f30*/  FSETP.NEU.FTZ.AND P0, PT, R10, R9, PT ;  /* 0x000000090a00720b */ /* 0x000fe40003f1d000 */
[----:B------:R-:W-:Y:S02]  /*0f40*/  LOP3.LUT R8, R8, 0x800000, RZ, 0xfc, !PT ;  /* 0x0080000008087812 */ /* 0x000fe400078efcff */
[----:B------:R-:W-:Y:S02]  /*0f50*/  SEL R9, RZ, 0xffffffff, !P0 ;  /* 0xffffffffff097807 */ /* 0x000fe40004000000 */
[----:B------:R-:W-:Y:S02]  /*0f60*/  LOP3.LUT R6, R11, R8, RZ, 0xc0, !PT ;  /* 0x000000080b067212 */ /* 0x000fe400078ec0ff */
[----:B------:R-:W-:Y:S01]  /*0f70*/  SHF.R.U32.HI R3, RZ, R3, R8 ;  /* 0x00000003ff037219 */ /* 0x000fe20000011608 */
[----:B------:R-:W-:Y:S01]  /*0f80*/  IMAD.MOV R9, RZ, RZ, -R9 ;  /* 0x000000ffff097224 */ /* 0x000fe200078e0a09 */
[----:B------:R-:W-:-:S04]  /*0f90*/  SHF.R.U32.HI R6, RZ, R5, R6 ;  /* 0x00000005ff067219 */ /* 0x000fc80000011606 */
[----:B------:R-:W-:Y:S02]  /*0fa0*/  LOP3.LUT P1, RZ, R9, R5, R8, 0xf8, !PT ;  /* 0x0000000509ff7212 */ /* 0x000fe4000782f808 */
[C---:B------:R-:W-:Y:S02]  /*0fb0*/  LOP3.LUT P0, RZ, R6.reuse, 0x1, RZ, 0xc0, !PT ;  /* 0x0000000106ff7812 */ /* 0x040fe4000780c0ff */
[----:B------:R-:W-:-:S04]  /*0fc0*/  LOP3.LUT P2, RZ, R6, 0x2, RZ, 0xc0, !PT ;  /* 0x0000000206ff7812 */ /* 0x000fc8000784c0ff */
[----:B------:R-:W-:Y:S02]  /*0fd0*/  PLOP3.LUT P0, PT, P0, P1, P2, 0xe0, 0x0 ;  /* 0x000000000000781c */ /* 0x000fe40000703c20 */
[----:B------:R-:W-:Y:S02]  /*0fe0*/  LOP3.LUT P1, RZ, R0, 0x7fffff, RZ, 0xc0, !PT ;  /* 0x007fffff00ff7812 */ /* 0x000fe4000782c0ff */
[----:B------:R-:W-:-:S04]  /*0ff0*/  SEL R5, RZ, 0x1, !P0 ;  /* 0x00000001ff057807 */ /* 0x000fc80004000000 */
[----:B------:R-:W-:-:S04]  /*1000*/  IADD3 R5, PT, PT, -R5, RZ, RZ ;  /* 0x000000ff05057210 */ /* 0x000fc80007ffe1ff */
[----:B------:R-:W-:-:S13]  /*1010*/  ISETP.GE.AND P0, PT, R5, RZ, PT ;  /* 0x000000ff0500720c */ /* 0x000fda0003f06270 */
[----:B------:R-:W-:-:S05]  /*1020*/  @!P0 IADD3 R3, PT, PT, R3, 0x1, RZ ;  /* 0x0000000103038810 */ /* 0x000fca0007ffe0ff */
[----:B------:R-:W-:-:S05]  /*1030*/  @!P1 IMAD.SHL.U32 R3, R3, 0x2, RZ ;  /* 0x0000000203039824 */ /* 0x000fca00078e00ff */
[----:B------:R-:W-:Y:S01]  /*1040*/  LOP3.LUT R3, R3, 0x80000000, R0, 0xf8, !PT ;  /* 0x8000000003037812 */ /* 0x000fe200078ef800 */
[----:B------:R-:W-:Y:S06]  /*1050*/  BRA `(.L_x_24) ;  /* 0x0000000000047947 */ /* 0x000fec0003800000 */
.L_x_25:
[----:B------:R2:W3:Y:S02]  /*1060*/  MUFU.RCP R3, R0 ;  /* 0x0000000000037308 */ /* 0x0004e40000001000 */
.L_x_24:
[----:B------:R-:W-:-:S04]  /*1070*/  HFMA2 R5, -RZ, RZ, 0, 0 ;  /* 0x00000000ff057431 */ /* 0x000fc800000001ff */
[----:B0123--:R-:W-:Y:S05]  /*1080*/  RET.REL.NODEC R4 `(_Z16inverseCNDKernelPfS_j) ;  /* 0xffffffec04dc7950 */ /* 0x00ffea0003c3ffff */
        .weak           $__internal_1_$__cuda_sm3x_div_rn_noftz_f32_slowpath
        .type           $__internal_1_$__cuda_sm3x_div_rn_noftz_f32_slowpath,@function
        .size           $__internal_1_$__cuda_sm3x_div_rn_noftz_f32_slowpath,(.L_x_40 - $__internal_1_$__cuda_sm3x_div_rn_noftz_f32_slowpath)
$__internal_1_$__cuda_sm3x_div_rn_noftz_f32_slowpath:
[----:B------:R-:W-:Y:S01]  /*1090*/  SHF.R.U32.HI R10, RZ, 0x17, R3 ;  /* 0x00000017ff0a7819 */ /* 0x000fe20000011603 */
[----:B------:R-:W-:Y:S01]  /*10a0*/  BSSY.RECONVERGENT B3, `(.L_x_26) ;  /* 0x0000062000037945 */ /* 0x000fe20003800200 */
[----:B------:R-:W-:Y:S02]  /*10b0*/  SHF.R.U32.HI R11, RZ, 0x17, R0 ;  /* 0x00000017ff0b7819 */ /* 0x000fe40000011600 */
[----:B------:R-:W-:Y:S02]  /*10c0*/  LOP3.LUT R10, R10, 0xff, RZ, 0xc0, !PT ;  /* 0x000000ff0a0a7812 */ /* 0x000fe400078ec0ff */
[----:B------:R-:W-:-:S03]  /*10d0*/  LOP3.LUT R13, R11, 0xff, RZ, 0xc0, !PT ;  /* 0x000000ff0b0d7812 */ /* 0x000fc600078ec0ff */
[----:B------:R-:W-:Y:S01]  /*10e0*/  VIADD R14, R10, 0xffffffff ;  /* 0xffffffff0a0e7836 */ /* 0x000fe20000000000 */
[----:B------:R-:W-:-:S04]  /*10f0*/  IADD3 R12, PT, PT, R13, -0x1, RZ ;  /* 0xffffffff0d0c7810 */ /* 0x000fc80007ffe0ff */
[----:B------:R-:W-:-:S04]  /*1100*/  ISETP.GT.U32.AND P0, PT, R14, 0xfd, PT ;  /* 0x000000fd0e00780c */ /* 0x000fc80003f04070 */
[----:B------:R-:W-:-:S13]  /*1110*/  ISETP.GT.U32.OR P0, PT, R12, 0xfd, P0 ;  /* 0x000000fd0c00780c */ /* 0x000fda0000704470 */
[----:B------:R-:W-:Y:S01]  /*1120*/  @!P0 IMAD.MOV.U32 R11, RZ, RZ, RZ ;  /* 0x000000ffff0b8224 */ /* 0x000fe200078e00ff */
[----:B------:R-:W-:Y:S06]  /*1130*/  @!P0 BRA `(.L_x_27) ;  /* 0x00000000005c8947 */ /* 0x000fec0003800000 */
[----:B------:R-:W-:Y:S02]  /*1140*/  FSETP.GTU.FTZ.AND P0, PT, |R0|, +INF , PT ;  /* 0x7f8000000000780b */ /* 0x000fe40003f1c200 */
[----:B------:R-:W-:-:S04]  /*1150*/  FSETP.GTU.FTZ.AND P1, PT, |R3|, +INF , PT ;  /* 0x7f8000000300780b */ /* 0x000fc80003f3c200 */
[----:B------:R-:W-:-:S13]  /*1160*/  PLOP3.LUT P0, PT, P0, P1, PT, 0xf8, 0x8f ;  /* 0x00000000008f781c */ /* 0x000fda0000703f70 */
[----:B------:R-:W-:Y:S05]  /*1170*/  @P0 BRA `(.L_x_28) ;  /* 0x00000004004c0947 */ /* 0x000fea0003800000 */
[----:B------:R-:W-:-:S13]  /*1180*/  LOP3.LUT P0, RZ, R3, 0x7fffffff, R0, 0xc8, !PT ;  /* 0x7fffffff03ff7812 */ /* 0x000fda000780c800 */
[----:B------:R-:W-:Y:S05]  /*1190*/  @!P0 BRA `(.L_x_29) ;  /* 0x00000004003c8947 */ /* 0x000fea0003800000 */
[C---:B------:R-:W-:Y:S02]  /*11a0*/  FSETP.NEU.FTZ.AND P2, PT, |R0|.reuse, +INF , PT ;  /* 0x7f8000000000780b */ /* 0x040fe40003f5d200 */
[----:B------:R-:W-:Y:S02]  /*11b0*/  FSETP.NEU.FTZ.AND P1, PT, |R3|, +INF , PT ;  /* 0x7f8000000300780b */ /* 0x000fe40003f3d200 */
[----:B------:R-:W-:-:S11]  /*11c0*/  FSETP.NEU.FTZ.AND P0, PT, |R0|, +INF , PT ;  /* 0x7f8000000000780b */ /* 0x000fd60003f1d200 */
[----:B------:R-:W-:Y:S05]  /*11d0*/  @!P1 BRA !P2, `(.L_x_29) ;  /* 0x00000004002c9947 */ /* 0x000fea0005000000 */
[----:B------:R-:W-:-:S04]  /*11e0*/  LOP3.LUT P2, RZ, R0, 0x7fffffff, RZ, 0xc0, !PT ;  /* 0x7fffffff00ff7812 */ /* 0x000fc8000784c0ff */
[----:B------:R-:W-:-:S13]  /*11f0*/  PLOP3.LUT P1, PT, P1, P2, PT, 0x2f, 0xf2 ;  /* 0x0000000000f2781c */ /* 0x000fda0000f24577 */
[----:B------:R-:W-:Y:S05]  /*1200*/  @P1 BRA `(.L_x_30) ;  /* 0x0000000400181947 */ /* 0x000fea0003800000 */
[----:B------:R-:W-:-:S04]  /*1210*/  LOP3.LUT P1, RZ, R3, 0x7fffffff, RZ, 0xc0, !PT ;  /* 0x7fffffff03ff7812 */ /* 0x000fc8000782c0ff */
[----:B------:R-:W-:-:S13]  /*1220*/  PLOP3.LUT P0, PT, P0, P1, PT, 0x2f, 0xf2 ;  /* 0x0000000000f2781c */ /* 0x000fda0000702577 */
[----:B------:R-:W-:Y:S05]  /*1230*/  @P0 BRA `(.L_x_31) ;  /* 0x0000000400000947 */ /* 0x000fea0003800000 */
[----:B------:R-:W-:Y:S02]  /*1240*/  ISETP.GE.AND P0, PT, R12, RZ, PT ;  /* 0x000000ff0c00720c */ /* 0x000fe40003f06270 */
[----:B------:R-:W-:-:S11]  /*1250*/  ISETP.GE.AND P1, PT, R14, RZ, PT ;  /* 0x000000ff0e00720c */ /* 0x000fd60003f26270 */
[----:B------:R-:W-:Y:S01]  /*1260*/  @P0 MOV R11, RZ ;  /* 0x000000ff000b0202 */ /* 0x000fe20000000f00 */
[----:B------:R-:W-:Y:S02]  /*1270*/  @!P0 IMAD.MOV.U32 R11, RZ, RZ, -0x40 ;  /* 0xffffffc0ff0b8424 */ /* 0x000fe400078e00ff */
[----:B------:R-:W-:Y:S01]  /*1280*/  @!P0 FFMA R0, R0, 1.84467440737095516160e+19, RZ ;  /* 0x5f80000000008823 */ /* 0x000fe200000000ff */
[----:B------:R-:W-:Y:S02]  /*1290*/  @!P1 FFMA R3, R3, 1.84467440737095516160e+19, RZ ;  /* 0x5f80000003039823 */ /* 0x000fe400000000ff */
[----:B------:R-:W-:-:S07]  /*12a0*/  @!P1 IADD3 R11, PT, PT, R11, 0x40, RZ ;  /* 0x000000400b0b9810 */ /* 0x000fce0007ffe0ff */
.L_x_27:
[----:B------:R-:W-:Y:S01]  /*12b0*/  LEA R12, R10, 0xc0800000, 0x17 ;  /* 0xc08000000a0c7811 */ /* 0x000fe200078eb8ff */
[----:B------:R-:W-:Y:S01]  /*12c0*/  BSSY.RECONVERGENT B4, `(.L_x_32) ;  /* 0x0000036000047945 */ /* 0x000fe20003800200 */
[----:B------:R-:W-:-:S03]  /*12d0*/  IADD3 R13, PT, PT, R13, -0x7f, RZ ;  /* 0xffffff810d0d7810 */ /* 0x000fc60007ffe0ff */
[----:B------:R-:W-:Y:S02]  /*12e0*/  IMAD.IADD R14, R3, 0x1, -R12 ;  /* 0x00000001030e7824 */ /* 0x000fe400078e0a0c */
[C---:B------:R-:W-:Y:S02]  /*12f0*/  IMAD R0, R13.reuse, -0x800000, R0 ;  /* 0xff8000000d007824 */ /* 0x040fe400078e0200 */
[----:B------:R0:W1:Y:S01]  /*1300*/  MUFU.RCP R3, R14 ;  /* 0x0000000e00037308 */ /* 0x0000620000001000 */
[----:B------:R-:W-:Y:S01]  /*1310*/  FADD.FTZ R15, -R14, -RZ ;  /* 0x800000ff0e0f7221 */ /* 0x000fe20000010100 */
[----:B0-----:R-:W-:-:S04]  /*1320*/  IADD3 R14, PT, PT, R13, 0x7f, -R10 ;  /* 0x0000007f0d0e7810 */ /* 0x001fc80007ffe80a */
[----:B------:R-:W-:Y:S01]  /*1330*/  IADD3 R11, PT, PT, R14, R11, RZ ;  /* 0x0000000b0e0b7210 */ /* 0x000fe20007ffe0ff */
[----:B-1----:R-:W-:-:S04]  /*1340*/  FFMA R12, R3, R15, 1 ;  /* 0x3f800000030c7423 */ /* 0x002fc8000000000f */
[----:B------:R-:W-:-:S04]  /*1350*/  FFMA R3, R3, R12, R3 ;  /* 0x0000000c03037223 */ /* 0x000fc80000000003 */
[----:B------:R-:W-:-:S04]  /*1360*/  FFMA R12, R0, R3, RZ ;  /* 0x00000003000c7223 */ /* 0x000fc800000000ff */
[----:B------:R-:W-:-:S04]  /*1370*/  FFMA R16, R15, R12, R0 ;  /* 0x0000000c0f107223 */ /* 0x000fc80000000000 */
[----:B------:R-:W-:-:S04]  /*1380*/  FFMA R12, R3, R16, R12 ;  /* 0x00000010030c7223 */ /* 0x000fc8000000000c */
[----:B------:R-:W-:-:S04]  /*1390*/  FFMA R15, R15, R12, R0 ;  /* 0x0000000c0f0f7223 */ /* 0x000fc80000000000 */
[----:B------:R-:W-:-:S05]  /*13a0*/  FFMA R0, R3, R15, R12 ;  /* 0x0000000f03007223 */ /* 0x000fca000000000c */
[----:B------:R-:W-:-:S04]  /*13b0*/  SHF.R.U32.HI R10, RZ, 0x17, R0 ;  /* 0x00000017ff0a7819 */ /* 0x000fc80000011600 */
[----:B------:R-:W-:-:S05]  /*13c0*/  LOP3.LUT R10, R10, 0xff, RZ, 0xc0, !PT ;  /* 0x000000ff0a0a7812 */ /* 0x000fca00078ec0ff */
[----:B------:R-:W-:-:S05]  /*13d0*/  IMAD.IADD R13, R10, 0x1, R11 ;  /* 0x000000010a0d7824 */ /* 0x000fca00078e020b */
[----:B------:R-:W-:-:S04]  /*13e0*/  IADD3 R10, PT, PT, R13, -0x1, RZ ;  /* 0xffffffff0d0a7810 */ /* 0x000fc80007ffe0ff */
[----:B------:R-:W-:-:S13]  /*13f0*/  ISETP.GE.U32.AND P0, PT, R10, 0xfe, PT ;  /* 0x000000fe0a00780c */ /* 0x000fda0003f06070 */
[----:B------:R-:W-:Y:S05]  /*1400*/  @!P0 BRA `(.L_x_33) ;  /* 0x0000000000808947 */ /* 0x000fea0003800000 */
[----:B------:R-:W-:-:S13]  /*1410*/  ISETP.GT.AND P0, PT, R13, 0xfe, PT ;  /* 0x000000fe0d00780c */ /* 0x000fda0003f04270 */
[----:B------:R-:W-:Y:S05]  /*1420*/  @P0 BRA `(.L_x_34) ;  /* 0x00000000006c0947 */ /* 0x000fea0003800000 */
[----:B------:R-:W-:-:S13]  /*1430*/  ISETP.GE.AND P0, PT, R13, 0x1, PT ;  /* 0x000000010d00780c */ /* 0x000fda0003f06270 */
[----:B------:R-:W-:Y:S05]  /*1440*/  @P0 BRA `(.L_x_35) ;  /* 0x0000000000740947 */ /* 0x000fea0003800000 */
[----:B------:R-:W-:Y:S02]  /*1450*/  ISETP.GE.AND P0, PT, R13, -0x18, PT ;  /* 0xffffffe80d00780c */ /* 0x000fe40003f06270 */
[----:B------:R-:W-:-:S11]  /*1460*/  LOP3.LUT R0, R0, 0x80000000, RZ, 0xc0, !PT ;  /* 0x8000000000007812 */ /* 0x000fd600078ec0ff */
[----:B------:R-:W-:Y:S05]  /*1470*/  @!P0 BRA `(.L_x_35) ;  /* 0x0000000000688947 */ /* 0x000fea0003800000 */
[-CC-:B------:R-:W-:Y:S01]  /*1480*/  FFMA.RZ R10, R3, R15.reuse, R12.reuse ;  /* 0x0000000f030a7223 */ /* 0x180fe2000000c00c */
[C---:B------:R-:W-:Y:S02]  /*1490*/  ISETP.NE.AND P2, PT, R13.reuse, RZ, PT ;  /* 0x000000ff0d00720c */ /* 0x040fe40003f45270 */
[----:B------:R-:W-:Y:S02]  /*14a0*/  ISETP.NE.AND P1, PT, R13, RZ, PT ;  /* 0x000000ff0d00720c */ /* 0x000fe40003f25270 */
[----:B------:R-:W-:Y:S01]  /*14b0*/  LOP3.LUT R11, R10, 0x7fffff, RZ, 0xc0, !PT ;  /* 0x007fffff0a0b7812 */ /* 0x000fe200078ec0ff */
[CCC-:B------:R-:W-:Y:S01]  /*14c0*/  FFMA.RP R10, R3.reuse, R15.reuse, R12.reuse ;  /* 0x0000000f030a7223 */ /* 0x1c0fe2000000800c */
[----:B------:R-:W-:Y:S01]  /*14d0*/  FFMA.RM R3, R3, R15, R12 ;  /* 0x0000000f03037223 */ /* 0x000fe2000000400c */
[----:B------:R-:W-:Y:S01]  /*14e0*/  IADD3 R12, PT, PT, R13, 0x20, RZ ;  /* 0x000000200d0c7810 */ /* 0x000fe20007ffe0ff */
[----:B------:R-:W-:Y:S01]  /*14f0*/  IMAD.MOV R13, RZ, RZ, -R13 ;  /* 0x000000ffff0d7224 */ /* 0x000fe200078e0a0d */
[----:B------:R-:W-:-:S02]  /*1500*/  LOP3.LUT R11, R11, 0x800000, RZ, 0xfc, !PT ;  /* 0x008000000b0b7812 */ /* 0x000fc400078efcff */
[----:B------:R-:W-:Y:S02]  /*1510*/  FSETP.NEU.FTZ.AND P0, PT, R10, R3, PT ;  /* 0x000000030a00720b */ /* 0x000fe40003f1d000 */
[----:B------:R-:W-:Y:S02]  /*1520*/  SHF.L.U32 R12, R11, R12, RZ ;  /* 0x0000000c0b0c7219 */ /* 0x000fe400000006ff */
[----:B------:R-:W-:Y:S02]  /*1530*/  SEL R10, R13, RZ, P2 ;  /* 0x000000ff0d0a7207 */ /* 0x000fe40001000000 */
[----:B------:R-:W-:Y:S02]  /*1540*/  ISETP.NE.AND P1, PT, R12, RZ, P1 ;  /* 0x000000ff0c00720c */ /* 0x000fe40000f25270 */
[----:B------:R-:W-:Y:S02]  /*1550*/  SHF.R.U32.HI R10, RZ, R10, R11 ;  /* 0x0000000aff0a7219 */ /* 0x000fe4000001160b */
[----:B------:R-:W-:-:S02]  /*1560*/  PLOP3.LUT P0, PT, P0, P1, PT, 0xf8, 0x8f ;  /* 0x00000000008f781c */ /* 0x000fc40000703f70 */
[----:B------:R-:W-:Y:S02]  /*1570*/  SHF.R.U32.HI R12, RZ, 0x1, R10 ;  /* 0x00000001ff0c7819 */ /* 0x000fe4000001160a */
[----:B------:R-:W-:-:S04]  /*1580*/  SEL R3, RZ, 0x1, !P0 ;  /* 0x00000001ff037807 */ /* 0x000fc80004000000 */
[----:B------:R-:W-:-:S04]  /*1590*/  LOP3.LUT R3, R3, 0x1, R12, 0xf8, !PT ;  /* 0x0000000103037812 */ /* 0x000fc800078ef80c */
[----:B------:R-:W-:-:S04]  /*15a0*/  LOP3.LUT R3, R3, R10, RZ, 0xc0, !PT ;  /* 0x0000000a03037212 */ /* 0x000fc800078ec0ff */
[----:B------:R-:W-:-:S04]  /*15b0*/  IADD3 R3, PT, PT, R12, R3, RZ ;  /* 0x000000030c037210 */ /* 0x000fc80007ffe0ff */
[----:B------:R-:W-:Y:S01]  /*15c0*/  LOP3.LUT R0, R3, R0, RZ, 0xfc, !PT ;  /* 0x0000000003007212 */ /* 0x000fe200078efcff */
[----:B------:R-:W-:Y:S06]  /*15d0*/  BRA `(.L_x_35) ;  /* 0x0000000000107947 */ /* 0x000fec0003800000 */
.L_x_34:
[----:B------:R-:W-:-:S04]  /*15e0*/  LOP3.LUT R0, R0, 0x80000000, RZ, 0xc0, !PT ;  /* 0x8000000000007812 */ /* 0x000fc800078ec0ff */
[----:B------:R-:W-:Y:S01]  /*15f0*/  LOP3.LUT R0, R0, 0x7f800000, RZ, 0xfc, !PT ;  /* 0x7f80000000007812 */ /* 0x000fe200078efcff */
[----:B------:R-:W-:Y:S06]  /*1600*/  BRA `(.L_x_35) ;  /* 0x0000000000047947 */ /* 0x000fec0003800000 */
.L_x_33:
[----:B------:R-:W-:-:S07]  /*1610*/  LEA R0, R11, R0, 0x17 ;  /* 0x000000000b007211 */ /* 0x000fce00078eb8ff */
.L_x_35:
[----:B------:R-:W-:Y:S05]  /*1620*/  BSYNC.RECONVERGENT B4 ;  /* 0x0000000000047941 */ /* 0x000fea0003800200 */
.L_x_32:
[----:B------:R-:W-:Y:S05]  /*1630*/  BRA `(.L_x_36) ;  /* 0x0000000000207947 */ /* 0x000fea0003800000 */
.L_x_31:
[----:B------:R-:W-:-:S04]  /*1640*/  LOP3.LUT R0, R3, 0x80000000, R0, 0x48, !PT ;  /* 0x8000000003007812 */ /* 0x000fc800078e4800 */
[----:B------:R-:W-:Y:S01]  /*1650*/  LOP3.LUT R0, R0, 0x7f800000, RZ, 0xfc, !PT ;  /* 0x7f80000000007812 */ /* 0x000fe200078efcff */
[----:B------:R-:W-:Y:S06]  /*1660*/  BRA `(.L_x_36) ;  /* 0x0000000000147947 */ /* 0x000fec0003800000 */
.L_x_30:
[----:B------:R-:W-:Y:S01]  /*1670*/  LOP3.LUT R0, R3, 0x80000000, R0, 0x48, !PT ;  /* 0x8000000003007812 */ /* 0x000fe200078e4800 */
[----:B------:R-:W-:Y:S06]  /*1680*/  BRA `(.L_x_36) ;  /* 0x00000000000c7947 */ /* 0x000fec0003800000 */
.L_x_29:
[----:B------:R-:W0:Y:S01]  /*1690*/  MUFU.RSQ R0, -QNAN ;  /* 0xffc0000000007908 */ /* 0x000e220000001400 */
[----:B------:R-:W-:Y:S05]  /*16a0*/  BRA `(.L_x_36) ;  /* 0x0000000000047947 */ /* 0x000fea0003800000 */
.L_x_28:
[----:B------:R-:W-:-:S07]  /*16b0*/  FADD.FTZ R0, R0, R3 ;  /* 0x0000000300007221 */ /* 0x000fce0000010000 */
.L_x_36:
[----:B------:R-:W-:Y:S05]  /*16c0*/  BSYNC.RECONVERGENT B3 ;  /* 0x0000000000037941 */ /* 0x000fea0003800200 */
.L_x_26:
[----:B------:R-:W-:Y:S01]  /*16d0*/  HFMA2 R11, -RZ, RZ, 0, 0 ;  /* 0x00000000ff0b7431 */ /* 0x000fe200000001ff */
[----:B------:R-:W-:Y:S01]  /*16e0*/  MOV R10, R8 ;  /* 0x00000008000a7202 */ /* 0x000fe20000000f00 */
[----:B0-----:R-:W-:-:S03]  /*16f0*/  IMAD.MOV.U32 R3, RZ, RZ, R0 ;  /* 0x000000ffff037224 */ /* 0x001fc600078e0000 */
[----:B------:R-:W-:Y:S05]  /*1700*/  RET.REL.NODEC R10 `(_Z16inverseCNDKernelPfS_j) ;  /* 0xffffffe80a3c7950 */ /* 0x000fea0003c3ffff */
.L_x_37:
[----:B------:R-:W-:-:S00]  /*1710*/  BRA `(.L_x_37) ;  /* 0xfffffffc00fc7947 */ /* 0x000fc0000383ffff */
[----:B------:R-:W-:-:S00]  /*1720*/  NOP ;  /* 0x0000000000007918 */ /* 0x000fc00000000000 */
        /* <DEDUP_REMOVED lines=13> */
.L_x_40:


//--------------------- .text._Z26quasirandomGeneratorKernelPfjj --------------------------
	.section	.text._Z26quasirandomGeneratorKernelPfjj,"ax",@progbits
	.align	128
.text._Z26quasirandomGeneratorKernelPfjj:
        .type           _Z26quasirandomGeneratorKernelPfjj,@function
        .size           _Z26quasirandomGeneratorKernelPfjj,(.L_x_43 - _Z26quasirandomGeneratorKernelPfjj)
        .other          _Z26quasirandomGeneratorKernelPfjj,@"STO_CUDA_ENTRY STV_DEFAULT"
_Z26quasirandomGeneratorKernelPfjj:
[----:B------:R-:W-:Y:S01]  /*0000*/  LDC R1, c[0x0][0x37c] ;  /* 0x0000df00ff017b82 */ /* 0x000fe20000000800 */
[----:B------:R-:W0:Y:S01]  /*0010*/  S2R R6, SR_CTAID.X ;  /* 0x0000000000067919 */ /* 0x000e220000002500 */
[----:B------:R-:W1:Y:S01]  /*0020*/  LDCU UR4, c[0x0][0x360] ;  /* 0x00006c00ff0477ac */ /* 0x000e620008000800 */
[----:B------:R-:W2:Y:S01]  /*0030*/  S2R R3, SR_TID.X ;  /* 0x0000000000037919 */ /* 0x000ea20000002100 */
[----:B------:R-:W3:Y:S01]  /*0040*/  LDCU UR6, c[0x0][0x38c] ;  /* 0x00007180ff0677ac */ /* 0x000ee20008000800 */
[----:B-1----:R-:W-:Y:S01]  /*0050*/  UPRMT UR4, UR4, 0x7210, URZ ;  /* 0x0000721004047896 */ /* 0x002fe200080000ff */
[----:B0-----:R-:W-:-:S05]  /*0060*/  PRMT R6, R6, 0x7210, RZ ;  /* 0x0000721006067816 */ /* 0x001fca00000000ff */
[----:B--2---:R-:W-:-:S05]  /*0070*/  IMAD R6, R6, UR4, R3 ;  /* 0x0000000406067c24 */ /* 0x004fca000f8e0203 */
[----:B---3--:R-:W-:-:S13]  /*0080*/  ISETP.GE.U32.AND P0, PT, R6, UR6, PT ;  /* 0x0000000606007c0c */ /* 0x008fda000bf06070 */
[----:B------:R-:W-:Y:S05]  /*0090*/  @P0 EXIT ;  /* 0x000000000000094d */ /* 0x000fea0003800000 */
[----:B------:R-:W0:Y:S01]  /*00a0*/  S2R R9, SR_TID.Y ;  /* 0x0000000000097919 */ /* 0x000e220000002200 */
[----:B------:R-:W1:Y:S01]  /*00b0*/  LDC.64 R4, c[0x4][RZ] ;  /* 0x01000000ff047b82 */ /* 0x000e620000000a00 */
[----:B------:R-:W2:Y:S01]  /*00c0*/  LDCU UR5, c[0x0][0x370] ;  /* 0x00006e00ff0577ac */ /* 0x000ea20008000800 */
[----:B------:R-:W3:Y:S06]  /*00d0*/  LDCU UR7, c[0x0][0x388] ;  /* 0x00007100ff0777ac */ /* 0x000eec0008000800 */
[----:B------:R-:W4:Y:S01]  /*00e0*/  LDC.64 R2, c[0x0][0x380] ;  /* 0x0000e000ff027b82 */ /* 0x000f220000000a00 */
[----:B------:R-:W-:Y:S01]  /*00f0*/  UPRMT UR6, UR6, 0x7210, URZ ;  /* 0x0000721006067896 */ /* 0x000fe200080000ff */
[----:B------:R-:W0:Y:S01]  /*0100*/  LDCU.64 UR8, c[0x0][0x358] ;  /* 0x00006b00ff0877ac */ /* 0x000e220008000a00 */
[----:B------:R-:W0:Y:S01]  /*0110*/  LDCU UR10, c[0x0][0x38c] ;  /* 0x00007180ff0a77ac */ /* 0x000e220008000800 */
[----:B--2---:R-:W-:Y:S01]  /*0120*/  UPRMT UR5, UR5, 0x7210, URZ ;  /* 0x0000721005057896 */ /* 0x004fe200080000ff */
[----:B---3--:R-:W-:-:S03]  /*0130*/  VIADD R0, R6, UR7 ;  /* 0x0000000706007c36 */ /* 0x008fc60008000000 */
[----:B------:R-:W-:Y:S01]  /*0140*/  UIMAD UR4, UR4, UR5, URZ ;  /* 0x00000005040472a4 */ /* 0x000fe2000f8e02ff */
[C---:B0-----:R-:W-:Y:S01]  /*0150*/  PRMT R7, R9.reuse, 0x7210, RZ ;  /* 0x0000721009077816 */ /* 0x041fe200000000ff */
[----:B-1----:R-:W-:-:S04]  /*0160*/  IMAD.WIDE.U32 R4, R9, 0x7c, R4 ;  /* 0x0000007c09047825 */ /* 0x002fc800078e0004 */
[----:B------:R-:W-:-:S07]  /*0170*/  IMAD R7, R7, UR6, R6 ;  /* 0x0000000607077c24 */ /* 0x000fce000f8e0206 */
.L_x_38:
[C---:B------:R-:W-:Y:S01]  /*0180*/  IMAD.SHL.U32 R8, R0.reuse, 0x40000000, RZ ;  /* 0x4000000000087824 */ /* 0x040fe200078e00ff */
[C---:B------:R-:W-:Y:S01]  /*0190*/  LOP3.LUT P2, RZ, R0.reuse, 0x1, RZ, 0xc0, !PT ;  /* 0x0000000100ff7812 */ /* 0x040fe2000784c0ff */
[----:B------:R-:W-:-:S03]  /*01a0*/  IMAD.SHL.U32 R9, R0, 0x20000000, RZ ;  /* 0x2000000000097824 */ /* 0x000fc600078e00ff */
[----:B------:R-:W-:Y:S02]  /*01b0*/  SHF.R.U32.HI R8, RZ, 0x1f, R8 ;  /* 0x0000001fff087819 */ /* 0x000fe40000011608 */
[----:B------:R-:W-:Y:S02]  /*01c0*/  SHF.R.U32.HI R9, RZ, 0x1f, R9 ;  /* 0x0000001fff097819 */ /* 0x000fe40000011609 */
[----:B------:R-:W-:Y:S02]  /*01d0*/  ISETP.NE.AND P3, PT, R8, RZ, PT ;  /* 0x000000ff0800720c */ /* 0x000fe40003f65270 */
[----:B------:R-:W-:-:S03]  /*01e0*/  ISETP.NE.AND P4, PT, R9, RZ, PT ;  /* 0x000000ff0900720c */ /* 0x000fc60003f85270 */
[----:B------:R-:W2:Y:S08]  /*01f0*/  @P2 LDG.E R8, desc[UR8][R4.64] ;  /* 0x0000000804082981 */ /* 0x000eb0000c1e1900 */
[----:B------:R-:W2:Y:S04]  /*0200*/  @P3 LDG.E R9, desc[UR8][R4.64+0x4] ;  /* 0x0000040804093981 */ /* 0x000ea8000c1e1900 */
[----:B------:R-:W3:Y:S01]  /*0210*/  @P4 LDG.E R11, desc[UR8][R4.64+0x8] ;  /* 0x00000808040b4981 */ /* 0x000ee2000c1e1900 */
[----:B------:R-:W-:-:S02]  /*0220*/  IMAD.SHL.U32 R10, R0, 0x10000000, RZ ;  /* 0x10000000000a7824 */ /* 0x000fc400078e00ff */
[----:B------:R-:W-:-:S03]  /*0230*/  IMAD.SHL.U32 R12, R0, 0x8000000, RZ ;  /* 0x08000000000c7824 */ /* 0x000fc600078e00ff */
[----:B------:R-:W-:Y:S02]  /*0240*/  SHF.R.U32.HI R10, RZ, 0x1f, R10 ;  /* 0x0000001fff0a7819 */ /* 0x000fe4000001160a */
[----:B------:R-:W-:Y:S02]  /*0250*/  SHF.R.U32.HI R12, RZ, 0x1f, R12 ;  /* 0x0000001fff0c7819 */ /* 0x000fe4000001160c */
[----:B------:R-:W-:Y:S01]  /*0260*/  ISETP.NE.AND P5, PT, R10, RZ, PT ;  /* 0x000000ff0a00720c */ /* 0x000fe20003fa5270 */
[----:B------:R-:W-:Y:S01]  /*0270*/  IMAD.SHL.U32 R10, R0, 0x4000000, RZ ;  /* 0x04000000000a7824 */ /* 0x000fe200078e00ff */
[----:B------:R-:W-:Y:S01]  /*0280*/  ISETP.NE.AND P6, PT, R12, RZ, PT ;  /* 0x000000ff0c00720c */ /* 0x000fe20003fc5270 */
[----:B------:R-:W-:-:S03]  /*0290*/  IMAD.SHL.U32 R12, R0, 0x2000000, RZ ;  /* 0x02000000000c7824 */ /* 0x000fc600078e00ff */
[----:B------:R-:W-:Y:S02]  /*02a0*/  SHF.R.U32.HI R10, RZ, 0x1f, R10 ;  /* 0x0000001fff0a7819 */ /* 0x000fe4000001160a */
[----:B------:R-:W-:Y:S02]  /*02b0*/  SHF.R.U32.HI R12, RZ, 0x1f, R12 ;  /* 0x0000001fff0c7819 */ /* 0x000fe4000001160c */
[----:B------:R-:W-:Y:S01]  /*02c0*/  ISETP.NE.AND P0, PT, R10, RZ, PT ;  /* 0x000000ff0a00720c */ /* 0x000fe20003f05270 */
[----:B------:R-:W-:Y:S01]  /*02d0*/  IMAD.SHL.U32 R10, R0, 0x1000000, RZ ;  /* 0x01000000000a7824 */ /* 0x000fe200078e00ff */
[----:B------:R-:W-:Y:S01]  /*02e0*/  ISETP.NE.AND P1, PT, R12, RZ, PT ;  /* 0x000000ff0c00720c */ /* 0x000fe20003f25270 */
[----:B------:R-:W5:Y:S01]  /*02f0*/  @P5 LDG.E R13, desc[UR8][R4.64+0xc] ;  /* 0x00000c08040d5981 */ /* 0x000f62000c1e1900 */
[----:B------:R-:W-:Y:S02]  /*0300*/  IMAD.SHL.U32 R12, R0, 0x800000, RZ ;  /* 0x00800000000c7824 */ /* 0x000fe400078e00ff */
[----:B------:R-:W-:Y:S01]  /*0310*/  SHF.R.U32.HI R10, RZ, 0x1f, R10 ;  /* 0x0000001fff0a7819 */ /* 0x000fe2000001160a */
[----:B------:R-:W4:Y:S02]  /*0320*/  @P6 LDG.E R15, desc[UR8][R4.64+0x10] ;  /* 0x00001008040f6981 */ /* 0x000f24000c1e1900 */
[----:B------:R-:W-:-:S04]  /*0330*/  SHF.R.U32.HI R12, RZ, 0x1f, R12 ;  /* 0x0000001fff0c7819 */ /* 0x000fc8000001160c */
[----:B------:R-:W4:Y:S04]  /*0340*/  @P0 LDG.E R17, desc[UR8][R4.64+0x14] ;  /* 0x0000140804110981 */ /* 0x000f28000c1e1900 */
[----:B------:R-:W4:Y:S01]  /*0350*/  @P1 LDG.E R19, desc[UR8][R4.64+0x18] ;  /* 0x0000180804131981 */ /* 0x000f22000c1e1900 */
[----:B------:R-:W-:Y:S01]  /*0360*/  @!P2 IMAD.MOV.U32 R8, RZ, RZ, RZ ;  /* 0x000000ffff08a224 */ /* 0x000fe200078e00ff */
[----:B------:R-:W-:Y:S01]  /*0370*/  ISETP.NE.AND P2, PT, R10, RZ, PT ;  /* 0x000000ff0a00720c */ /* 0x000fe20003f45270 */
[----:B------:R-:W-:-:S05]  /*0380*/  IMAD.SHL.U32 R10, R0, 0x400000, RZ ;  /* 0x00400000000a7824 */ /* 0x000fca00078e00ff */
[----:B------:R-:W-:Y:S02]  /*0390*/  SHF.R.U32.HI R10, RZ, 0x1f, R10 ;  /* 0x0000001fff0a7819 */ /* 0x000fe4000001160a */
[----:B--2---:R-:W-:Y:S02]  /*03a0*/  @P3 LOP3.LUT R8, R9, R8, RZ, 0x3c, !PT ;  /* 0x0000000809083212 */ /* 0x004fe400078e3cff */
[----:B------:R-:W-:Y:S02]  /*03b0*/  ISETP.NE.AND P3, PT, R12, RZ, PT ;  /* 0x000000ff0c00720c */ /* 0x000fe40003f65270 */
[----:B---3--:R-:W-:Y:S01]  /*03c0*/  @P4 LOP3.LUT R8, R11, R8, RZ, 0x3c, !PT ;  /* 0x000000080b084212 */ /* 0x008fe200078e3cff */
[----:B------:R-:W2:Y:S01]  /*03d0*/  @P2 LDG.E R21, desc[UR8][R4.64+0x1c] ;  /* 0x00001c0804152981 */ /* 0x000ea2000c1e1900 */
[----:B------:R-:W-:-:S09]  /*03e0*/  ISETP.NE.AND P4, PT, R10, RZ, PT ;  /* 0x000000ff0a00720c */ /* 0x000fd20003f85270 */
[----:B------:R-:W3:Y:S04]  /*03f0*/  @P3 LDG.E R11, desc[UR8][R4.64+0x20] ;  /* 0x00002008040b3981 */ /* 0x000ee8000c1e1900 */
[----:B------:R-:W3:Y:S01]  /*0400*/  @P4 LDG.E R9, desc[UR8][R4.64+0x24] ;  /* 0x0000240804094981 */ /* 0x000ee2000c1e1900 */
[C---:B------:R-:W-:Y:S02]  /*0410*/  IMAD.SHL.U32 R10, R0.reuse, 0x200000, RZ ;  /* 0x00200000000a7824 */ /* 0x040fe400078e00ff */
[----:B------:R-:W-:-:S03]  /*0420*/  IMAD.SHL.U32 R12, R0, 0x100000, RZ ;  /* 0x00100000000c7824 */ /* 0x000fc600078e00ff */
[----:B------:R-:W-:Y:S02]  /*0430*/  SHF.R.U32.HI R10, RZ, 0x1f, R10 ;  /* 0x0000001fff0a7819 */ /* 0x000fe4000001160a */
[----:B-----5:R-:W-:Y:S01]  /*0440*/  @P5 LOP3.LUT R8, R13, R8, RZ, 0x3c, !PT ;  /* 0x000000080d085212 */ /* 0x020fe200078e3cff */
[----:B------:R-:W-:Y:S01]  /*0450*/  IMAD.SHL.U32 R13, R0, 0x80000, RZ ;  /* 0x00080000000d7824 */ /* 0x000fe200078e00ff */
[----:B------:R-:W-:Y:S02]  /*0460*/  ISETP.NE.AND P5, PT, R10, RZ, PT ;  /* 0x000000ff0a00720c */ /* 0x000fe40003fa5270 */
[----:B------:R-:W-:Y:S01]  /*0470*/  SHF.R.U32.HI R12, RZ, 0x1f, R12 ;  /* 0x0000001fff0c7819 */ /* 0x000fe2000001160c */
[----:B------:R-:W-:Y:S01]  /*0480*/  IMAD.SHL.U32 R10, R0, 0x40000, RZ ;  /* 0x00040000000a7824 */ /* 0x000fe200078e00ff */
[----:B----4-:R-:W-:Y:S02]  /*0490*/  @P6 LOP3.LUT R8, R15, R8, RZ, 0x3c, !PT ;  /* 0x000000080f086212 */ /* 0x010fe400078e3cff */
[----:B------:R-:W-:-:S02]  /*04a0*/  ISETP.NE.AND P6, PT, R12, RZ, PT ;  /* 0x000000ff0c00720c */ /* 0x000fc40003fc5270 */
[----:B------:R-:W-:Y:S01]  /*04b0*/  SHF.R.U32.HI R13, RZ, 0x1f, R13 ;  /* 0x0000001fff0d7819 */ /* 0x000fe2000001160d */
[----:B------:R-:W-:Y:S01]  /*04c0*/  IMAD.SHL.U32 R12, R0, 0x20000, RZ ;  /* 0x00020000000c7824 */ /* 0x000fe200078e00ff */
[----:B------:R-:W-:Y:S02]  /*04d0*/  @P0 LOP3.LUT R8, R17, R8, RZ, 0x3c, !PT ;  /* 0x0000000811080212 */ /* 0x000fe400078e3cff */
[----:B------:R-:W-:Y:S02]  /*04e0*/  ISETP.NE.AND P0, PT, R13, RZ, PT ;  /* 0x000000ff0d00720c */ /* 0x000fe40003f05270 */
[----:B------:R-:W-:Y:S01]  /*04f0*/  SHF.R.U32.HI R10, RZ, 0x1f, R10 ;  /* 0x0000001fff0a7819 */ /* 0x000fe2000001160a */
[----:B------:R-:W4:Y:S01]  /*0500*/  @P5 LDG.E R13, desc[UR8][R4.64+0x28] ;  /* 0x00002808040d5981 */ /* 0x000f22000c1e1900 */
[----:B------:R-:W-:Y:S02]  /*0510*/  @P1 LOP3.LUT R8, R19, R8, RZ, 0x3c, !PT ;  /* 0x0000000813081212 */ /* 0x000fe400078e3cff */
[----:B------:R-:W-:Y:S01]  /*0520*/  ISETP.NE.AND P1, PT, R10, RZ, PT ;  /* 0x000000ff0a00720c */ /* 0x000fe20003f25270 */
[----:B------:R-:W-:Y:S01]  /*0530*/  IMAD.U32 R10, R0, 0x10000, RZ ;  /* 0x00010000000a7824 */ /* 0x000fe200078e00ff */
[----:B------:R-:W-:Y:S01]  /*0540*/  SHF.R.U32.HI R12, RZ, 0x1f, R12 ;  /* 0x0000001fff0c7819 */ /* 0x000fe2000001160c */
[----:B------:R-:W5:Y:S03]  /*0550*/  @P6 LDG.E R15, desc[UR8][R4.64+0x2c] ;  /* 0x00002c08040f6981 */ /* 0x000f66000c1e1900 */
[----:B------:R-:W-:Y:S01]  /*0560*/  SHF.R.U32.HI R10, RZ, 0x1f, R10 ;  /* 0x0000001fff0a7819 */ /* 0x000fe2000001160a */
[----:B------:R-:W5:Y:S06]  /*0570*/  @P0 LDG.E R17, desc[UR8][R4.64+0x30] ;  /* 0x0000300804110981 */ /* 0x000f6c000c1e1900 */
[----:B------:R-:W5:Y:S01]  /*0580*/  @P1 LDG.E R19, desc[UR8][R4.64+0x34] ;  /* 0x0000340804131981 */ /* 0x000f62000c1e1900 */
[----:B--2---:R-:W-:-:S02]  /*0590*/  @P2 LOP3.LUT R8, R21, R8, RZ, 0x3c, !PT ;  /* 0x0000000815082212 */ /* 0x004fc400078e3cff */
[----:B------:R-:W-:Y:S01]  /*05a0*/  ISETP.NE.AND P2, PT, R12, RZ, PT ;  /* 0x000000ff0c00720c */ /* 0x000fe20003f45270 */
[----:B------:R-:W-:-:S05]  /*05b0*/  IMAD.SHL.U32 R12, R0, 0x8000, RZ ;  /* 0x00008000000c7824 */ /* 0x000fca00078e00ff */
[----:B------:R-:W-:Y:S02]  /*05c0*/  SHF.R.U32.HI R12, RZ, 0x1f, R12 ;  /* 0x0000001fff0c7819 */ /* 0x000fe4000001160c */
[----:B---3--:R-:W-:Y:S02]  /*05d0*/  @P3 LOP3.LUT R8, R11, R8, RZ, 0x3c, !PT ;  /* 0x000000080b083212 */ /* 0x008fe400078e3cff */
[----:B------:R-:W-:Y:S02]  /*05e0*/  ISETP.NE.AND P3, PT, R10, RZ, PT ;  /* 0x000000ff0a00720c */ /* 0x000fe40003f65270 */
[----:B------:R-:W-:Y:S01]  /*05f0*/  @P4 LOP3.LUT R8, R9, R8, RZ, 0x3c, !PT ;  /* 0x0000000809084212 */ /* 0x000fe200078e3cff */
[----:B------:R-:W2:Y:S01]  /*0600*/  @P2 LDG.E R21, desc[UR8][R4.64+0x38] ;  /* 0x0000380804152981 */ /* 0x000ea2000c1e1900 */
[----:B------:R-:W-:-:S09]  /*0610*/  ISETP.NE.AND P4, PT, R12, RZ, PT ;  /* 0x000000ff0c00720c */ /* 0x000fd20003f85270 */
[----:B------:R-:W3:Y:S04]  /*0620*/  @P3 LDG.E R11, desc[UR8][R4.64+0x3c] ;  /* 0x00003c08040b3981 */ /* 0x000ee8000c1e1900 */
[----:B------:R-:W3:Y:S01]  /*0630*/  @P4 LDG.E R9, desc[UR8][R4.64+0x40] ;  /* 0x0000400804094981 */ /* 0x000ee2000c1e1900 */
[C---:B------:R-:W-:Y:S02]  /*0640*/  IMAD.SHL.U32 R10, R0.reuse, 0x4000, RZ ;  /* 0x00004000000a7824 */ /* 0x040fe400078e00ff */
[----:B------:R-:W-:-:S03]  /*0650*/  IMAD.SHL.U32 R12, R0, 0x2000, RZ ;  /* 0x00002000000c7824 */ /* 0x000fc600078e00ff */
[----:B------:R-:W-:Y:S02]  /*0660*/  SHF.R.U32.HI R10, RZ, 0x1f, R10 ;  /* 0x0000001fff0a7819 */ /* 0x000fe4000001160a */
[----:B------:R-:W-:Y:S02]  /*0670*/  SHF.R.U32.HI R12, RZ, 0x1f, R12 ;  /* 0x0000001fff0c7819 */ /* 0x000fe4000001160c */
[----:B----4-:R-:W-:Y:S01]  /*0680*/  @P5 LOP3.LUT R8, R13, R8, RZ, 0x3c, !PT ;  /* 0x000000080d085212 */ /* 0x010fe200078e3cff */
[----:B------:R-:W-:Y:S01]  /*0690*/  IMAD.SHL.U32 R13, R0, 0x1000, RZ ;  /* 0x00001000000d7824 */ /* 0x000fe200078e00ff */
[----:B------:R-:W-:Y:S01]  /*06a0*/  ISETP.NE.AND P5, PT, R10, RZ, PT ;  /* 0x000000ff0a00720c */ /* 0x000fe20003fa5270 */
[----:B------:R-:W-:Y:S01]  /*06b0*/  IMAD.SHL.U32 R10, R0, 0x800, RZ ;  /* 0x00000800000a7824 */ /* 0x000fe200078e00ff */
[----:B-----5:R-:W-:Y:S02]  /*06c0*/  @P6 LOP3.LUT R8, R15, R8, RZ, 0x3c, !PT ;  /* 0x000000080f086212 */ /* 0x020fe400078e3cff */
[----:B------:R-:W-:-:S02]  /*06d0*/  SHF.R.U32.HI R13, RZ, 0x1f, R13 ;  /* 0x0000001fff0d7819 */ /* 0x000fc4000001160d */
[----:B------:R-:W-:Y:S01]  /*06e0*/  ISETP.NE.AND P6, PT, R12, RZ, PT ;  /* 0x000000ff0c00720c */ /* 0x000fe20003fc5270 */
[----:B------:R-:W-:Y:S01]  /*06f0*/  IMAD.SHL.U32 R12, R0, 0x400, RZ ;  /* 0x00000400000c7824 */ /* 0x000fe200078e00ff */
[----:B------:R-:W-:Y:S02]  /*0700*/  @P0 LOP3.LUT R8, R17, R8, RZ, 0x3c, !PT ;  /* 0x0000000811080212 */ /* 0x000fe400078e3cff */
[----:B------:R-:W-:Y:S02]  /*0710*/  ISETP.NE.AND P0, PT, R13, RZ, PT ;  /* 0x000000ff0d00720c */ /* 0x000fe40003f05270 */
[----:B------:R-:W-:Y:S01]  /*0720*/  SHF.R.U32.HI R10, RZ, 0x1f, R10 ;  /* 0x0000001fff0a7819 */ /* 0x000fe2000001160a */
[----:B------:R-:W4:Y:S01]  /*0730*/  @P5 LDG.E R13, desc[UR8][R4.64+0x44] ;  /* 0x00004408040d5981 */ /* 0x000f22000c1e1900 */
[----:B------:R-:W-:Y:S02]  /*0740*/  @P1 LOP3.LUT R8, R19, R8, RZ, 0x3c, !PT ;  /* 0x0000000813081212 */ /* 0x000fe400078e3cff */
[----:B------:R-:W-:Y:S01]  /*0750*/  ISETP.NE.AND P1, PT, R10, RZ, PT ;  /* 0x000000ff0a00720c */ /* 0x000fe20003f25270 */
[----:B------:R-:W-:Y:S01]  /*0760*/  IMAD.SHL.U32 R10, R0, 0x200, RZ ;  /* 0x00000200000a7824 */ /* 0x000fe200078e00ff */
        /* <DEDUP_REMOVED lines=20> */
[----:B----4-:R-:W-:Y:S02]  /*08b0*/  @P5 LOP3.LUT R8, R13, R8, RZ, 0x3c, !PT ;  /* 0x000000080d085212 */ /* 0x010fe400078e3cff */
[----:B------:R-:W-:Y:S01]  /*08c0*/  ISETP.NE.AND P5, PT, R10, RZ, PT ;  /* 0x000000ff0a00720c */ /* 0x000fe20003fa5270 */
[C---:B------:R-:W-:Y:S02]  /*08d0*/  IMAD.SHL.U32 R10, R0.reuse, 0x20, RZ ;  /* 0x00000020000a7824 */ /* 0x040fe400078e00ff */
[----:B------:R-:W-:Y:S01]  /*08e0*/  IMAD.SHL.U32 R13, R0, 0x10, RZ ;  /* 0x00000010000d7824 */ /* 0x000fe200078e00ff */
[----:B-----5:R-:W-:-:S02]  /*08f0*/  @P6 LOP3.LUT R8, R15, R8, RZ, 0x3c, !PT ;  /* 0x000000080f086212 */ /* 0x020fc400078e3cff */
[----:B------:R-:W-:Y:S01]  /*0900*/  ISETP.NE.AND P6, PT, R12, RZ, PT ;  /* 0x000000ff0c00720c */ /* 0x000fe20003fc5270 */
[----:B------:R-:W-:Y:S01]  /*0910*/  IMAD.SHL.U32 R12, R0, 0x8, RZ ;  /* 0x00000008000c7824 */ /* 0x000fe200078e00ff */
[----:B------:R-:W-:Y:S02]  /*0920*/  SHF.R.U32.HI R10, RZ, 0x1f, R10 ;  /* 0x0000001fff0a7819 */ /* 0x000fe4000001160a */
[----:B------:R-:W-:Y:S02]  /*0930*/  @P0 LOP3.LUT R8, R17, R8, RZ, 0x3c, !PT ;  /* 0x0000000811080212 */ /* 0x000fe400078e3cff */
[----:B------:R-:W-:Y:S02]  /*0940*/  SHF.R.U32.HI R13, RZ, 0x1f, R13 ;  /* 0x0000001fff0d7819 */ /* 0x000fe4000001160d */
[----:B------:R-:W-:Y:S02]  /*0950*/  ISETP.NE.AND P0, PT, R10, RZ, PT ;  /* 0x000000ff0a00720c */ /* 0x000fe40003f05270 */
[----:B------:R-:W-:Y:S01]  /*0960*/  @P1 LOP3.LUT R8, R19, R8, RZ, 0x3c, !PT ;  /* 0x0000000813081212 */ /* 0x000fe200078e3cff */
[----:B------:R-:W-:Y:S01]  /*0970*/  IMAD.SHL.U32 R10, R0, 0x4, RZ ;  /* 0x00000004000a7824 */ /* 0x000fe200078e00ff */
[----:B------:R-:W-:Y:S01]  /*0980*/  SHF.R.U32.HI R12, RZ, 0x1f, R12 ;  /* 0x0000001fff0c7819 */ /* 0x000fe2000001160c */
[----:B------:R-:W4:Y:S01]  /*0990*/  @P6 LDG.E R15, desc[UR8][R4.64+0x64] ;  /* 0x00006408040f6981 */ /* 0x000f22000c1e1900 */
[----:B------:R-:W-:-:S03]  /*09a0*/  ISETP.NE.AND P1, PT, R13, RZ, PT ;  /* 0x000000ff0d00720c */ /* 0x000fc60003f25270 */
[----:B------:R-:W5:Y:S01]  /*09b0*/  @P5 LDG.E R13, desc[UR8][R4.64+0x60] ;  /* 0x00006008040d5981 */ /* 0x000f62000c1e1900 */
[----:B------:R-:W-:Y:S02]  /*09c0*/  SHF.R.U32.HI R10, RZ, 0x1f, R10 ;  /* 0x0000001fff0a7819 */ /* 0x000fe4000001160a */
[----:B--2---:R-:W-:Y:S02]  /*09d0*/  @P2 LOP3.LUT R8, R21, R8, RZ, 0x3c, !PT ;  /* 0x0000000815082212 */ /* 0x004fe400078e3cff */
[----:B------:R-:W-:Y:S01]  /*09e0*/  ISETP.NE.AND P2, PT, R12, RZ, PT ;  /* 0x000000ff0c00720c */ /* 0x000fe20003f45270 */
[----:B------:R-:W-:-:S05]  /*09f0*/  IMAD.SHL.U32 R12, R0, 0x2, RZ ;  /* 0x00000002000c7824 */ /* 0x000fca00078e00ff */
[----:B------:R-:W-:Y:S02]  /*0a00*/  SHF.R.U32.HI R12, RZ, 0x1f, R12 ;  /* 0x0000001fff0c7819 */ /* 0x000fe4000001160c */
[----:B---3--:R-:W-:Y:S02]  /*0a10*/  @P3 LOP3.LUT R8, R11, R8, RZ, 0x3c, !PT ;  /* 0x000000080b083212 */ /* 0x008fe400078e3cff */
[----:B------:R-:W-:Y:S01]  /*0a20*/  ISETP.NE.AND P3, PT, R10, RZ, PT ;  /* 0x000000ff0a00720c */ /* 0x000fe20003f65270 */
[----:B------:R-:W2:Y:S01]  /*0a30*/  @P0 LDG.E R11, desc[UR8][R4.64+0x68] ;  /* 0x00006808040b0981 */ /* 0x000ea2000c1e1900 */
[----:B------:R-:W-:Y:S02]  /*0a40*/  @P4 LOP3.LUT R8, R9, R8, RZ, 0x3c, !PT ;  /* 0x0000000809084212 */ /* 0x000fe400078e3cff */
[----:B------:R-:W-:Y:S01]  /*0a50*/  ISETP.NE.AND P4, PT, R12, RZ, PT ;  /* 0x000000ff0c00720c */ /* 0x000fe20003f85270 */
[----:B------:R-:W3:Y:S04]  /*0a60*/  @P1 LDG.E R9, desc[UR8][R4.64+0x6c] ;  /* 0x00006c0804091981 */ /* 0x000ee8000c1e1900 */
[----:B------:R-:W3:Y:S04]  /*0a70*/  @P2 LDG.E R17, desc[UR8][R4.64+0x70] ;  /* 0x0000700804112981 */ /* 0x000ee8000c1e1900 */
[----:B------:R-:W3:Y:S04]  /*0a80*/  @P3 LDG.E R19, desc[UR8][R4.64+0x74] ;  /* 0x0000740804133981 */ /* 0x000ee8000c1e1900 */
[----:B------:R-:W3:Y:S01]  /*0a90*/  @P4 LDG.E R21, desc[UR8][R4.64+0x78] ;  /* 0x0000780804154981 */ /* 0x000ee2000c1e1900 */
[----:B-----5:R-:W-:-:S04]  /*0aa0*/  @P5 LOP3.LUT R8, R13, R8, RZ, 0x3c, !PT ;  /* 0x000000080d085212 */ /* 0x020fc800078e3cff */
[----:B----4-:R-:W-:Y:S01]  /*0ab0*/  @P6 LOP3.LUT R8, R15, R8, RZ, 0x3c, !PT ;  /* 0x000000080f086212 */ /* 0x010fe200078e3cff */
[----:B------:R-:W-:Y:S02]  /*0ac0*/  VIADD R6, R6, UR4 ;  /* 0x0000000406067c36 */ /* 0x000fe40008000000 */
[----:B------:R-:W-:Y:S01]  /*0ad0*/  VIADD R0, R0, UR4 ;  /* 0x0000000400007c36 */ /* 0x000fe20008000000 */
[----:B--2---:R-:W-:-:S04]  /*0ae0*/  @P0 LOP3.LUT R8, R11, R8, RZ, 0x3c, !PT ;  /* 0x000000080b080212 */ /* 0x004fc800078e3cff */
[----:B---3--:R-:W-:-:S04]  /*0af0*/  @P1 LOP3.LUT R8, R9, R8, RZ, 0x3c, !PT ;  /* 0x0000000809081212 */ /* 0x008fc800078e3cff */
[----:B------:R-:W-:-:S04]  /*0b00*/  @P2 LOP3.LUT R8, R17, R8, RZ, 0x3c, !PT ;  /* 0x0000000811082212 */ /* 0x000fc800078e3cff */
[----:B------:R-:W-:-:S04]  /*0b10*/  @P3 LOP3.LUT R8, R19, R8, RZ, 0x3c, !PT ;  /* 0x0000000813083212 */ /* 0x000fc800078e3cff */
[----:B------:R-:W-:-:S05]  /*0b20*/  @P4 LOP3.LUT R8, R21, R8, RZ, 0x3c, !PT ;  /* 0x0000000815084212 */ /* 0x000fca00078e3cff */
[----:B------:R-:W-:-:S05]  /*0b30*/  VIADD R8, R8, 0x1 ;  /* 0x0000000108087836 */ /* 0x000fca0000000000 */
[----:B------:R-:W-:Y:S01]  /*0b40*/  I2FP.F32.U32 R10, R8 ;  /* 0x00000008000a7245 */ /* 0x000fe20000201000 */
[----:B------:R-:W-:-:S04]  /*0b50*/  IMAD.WIDE.U32 R8, R7, 0x4, R2 ;  /* 0x0000000407087825 */ /* 0x000fc800078e0002 */
[----:B------:R-:W-:-:S05]  /*0b60*/  FMUL R11, R10, 4.6566128730773925781e-10 ;  /* 0x300000000a0b7820 */ /* 0x000fca0000400000 */
[----:B------:R0:W-:Y:S01]  /*0b70*/  STG.E desc[UR8][R8.64], R11 ;  /* 0x0000000b08007986 */ /* 0x0001e2000c101908 */
[----:B------:R-:W-:Y:S01]  /*0b80*/  ISETP.GE.U32.AND P0, PT, R6, UR10, PT ;  /* 0x0000000a06007c0c */ /* 0x000fe2000bf06070 */
[----:B------:R-:W-:-:S12]  /*0b90*/  VIADD R7, R7, UR4 ;  /* 0x0000000407077c36 */ /* 0x000fd80008000000 */
[----:B0-----:R-:W-:Y:S05]  /*0ba0*/  @!P0 BRA `(.L_x_38) ;  /* 0xfffffff400748947 */ /* 0x001fea000383ffff */
[----:B------:R-:W-:Y:S05]  /*0bb0*/  EXIT ;  /* 0x000000000000794d */ /* 0x000fea0003800000 */
.L_x_39:
        /* <DEDUP_REMOVED lines=12> */
.L_x_43:


//--------------------- .nv.shared.reserved.0     --------------------------
	.section	.nv.shared.reserved.0,"aw",@nobits
	.weak		__nv_reservedSMEM_offset_0_alias
	.size		__nv_reservedSMEM_offset_0_alias, 0, 64
	.other		__nv_reservedSMEM_offset_0_alias,@"STO_CUDA_RESERVED_SHARED STV_DEFAULT"
__nv_reservedSMEM_offset_0_alias:
	.zero		0
	.zero		64


//--------------------- .nv.global                --------------------------
	.section	.nv.global,"aw",@nobits
	.align	4
.nv.global:
	.type		c_Table,@object
	.size		c_Table,(.L_0 - c_Table)
c_Table:
	.zero		372
.L_0:


//--------------------- .nv.constant0._Z16inverseCNDKernelPfS_j --------------------------
	.section	.nv.constant0._Z16inverseCNDKernelPfS_j,"a",@progbits
	.sectionflags	@""
	.align	4
.nv.constant0._Z16inverseCNDKernelPfS_j:
	.zero		916


//--------------------- .nv.constant0._Z26quasirandomGeneratorKernelPfjj --------------------------
	.section	.nv.constant0._Z26quasirandomGeneratorKernelPfjj,"a",@progbits
	.sectionflags	@""
	.align	4
.nv.constant0._Z26quasirandomGeneratorKernelPfjj:
	.zero		912


//--------------------- SYMBOLS --------------------------

	.type		.nv.reservedSmem.offset0,@object
	.size		.nv.reservedSmem.offset0,0x4
